	.target	sm_90a

	.elftype	@"ET_EXEC"


//--------------------- .note.nv.tkinfo           --------------------------
	.section	.note.nv.tkinfo,"",@"SHT_NOTE"
	.sectionflags	@"SHF_NOTE_NV_TKINFO"
	.tkinfo
        /*0018*/ 	.word	0x00000002
        /*0030*/ 	.string	""
        /*0030*/ 	.string	"ptxas"
        /*0030*/ 	.string	"Cuda compilation tools, release 13.0, V13.0.88"
        /*0030*/ 	.string	"Build cuda_13.0.r13.0/compiler.36424714_0"
        /*0030*/ 	.string	"-arch sm_90a -m 64 "



//--------------------- .note.nv.cuinfo           --------------------------
	.section	.note.nv.cuinfo,"",@"SHT_NOTE"
	.sectionflags	@"SHF_NOTE_NV_CUINFO"
        /*0018*/ 	.short	0x0002
        /*001a*/ 	.short	0x005a
        /*001c*/ 	.short	0x0082
	.zero		2


//--------------------- .nv.info                  --------------------------
	.section	.nv.info,"",@"SHT_CUDA_INFO"
	.align	4


	//----- nvinfo : EIATTR_REGCOUNT
	.align		4
        /*0000*/ 	.byte	0x04, 0x2f
        /*0002*/ 	.short	(.L_15 - .L_14)
	.align		4
.L_14:
        /*0004*/ 	.word	index@(_ZN7cutlass13device_kernelINS_4gemm6kernel13GemmUniversalIN4cute5tupleIJiiiiEEENS1_10collective13CollectiveMmaINS1_34MainloopSm90TmaGmmaWarpSpecializedILi6ENS5_IJNS4_1CILi1EEESB_SB_EEENS1_35KernelTmaWarpSpecializedCooperativeEEENS5_IJNSA_ILi128EEENSA_ILi256EEENSA_ILi64EEEEEEaNS5_IJlSB_lEEEaSJ_NS4_8TiledMMAINS4_8MMA_AtomIJNS4_4SM904GMMA27MMA_64x256x32_S32S8S8_SS_TNEEEENS4_6LayoutINS5_IJNSA_ILi2EEESB_SB_EEENS5_IJSB_NSA_ILi0EEEST_EEEEENS5_IJNS4_10UnderscoreESW_SW_EEEEENS4_13SM90_TMA_LOADENS4_14ComposedLayoutINS4_7SwizzleILi2ELi4ELi3EEENS4_18smem_ptr_flag_bitsILi8EEENSQ_INS5_IJNSA_ILi8EEESH_EEENS5_IJSH_SB_EEEEEEEvNS4_8identityESZ_S19_vS1A_EENS_8epilogue10collective6detail29Sm90TmaWarpSpecializedAdapterINS1D_15DefaultEpilogueIaSJ_SJ_NS1C_6thread17LinearCombinationIaLi1EiiLNS1H_9ScaleType4KindE0ELNS_15FloatRoundStyleE2EaEENS1_15EpilogueDefaultEEEEEvvEEEEvNT_6ParamsE)
        /*0008*/ 	.word	0x000000a8


	//----- nvinfo : EIATTR_FRAME_SIZE
	.align		4
.L_15:
        /*000c*/ 	.byte	0x04, 0x11
        /*000e*/ 	.short	(.L_17 - .L_16)
	.align		4
.L_16:
        /*0010*/ 	.word	index@(_ZN7cutlass13device_kernelINS_4gemm6kernel13GemmUniversalIN4cute5tupleIJiiiiEEENS1_10collective13CollectiveMmaINS1_34MainloopSm90TmaGmmaWarpSpecializedILi6ENS5_IJNS4_1CILi1EEESB_SB_EEENS1_35KernelTmaWarpSpecializedCooperativeEEENS5_IJNSA_ILi128EEENSA_ILi256EEENSA_ILi64EEEEEEaNS5_IJlSB_lEEEaSJ_NS4_8TiledMMAINS4_8MMA_AtomIJNS4_4SM904GMMA27MMA_64x256x32_S32S8S8_SS_TNEEEENS4_6LayoutINS5_IJNSA_ILi2EEESB_SB_EEENS5_IJSB_NSA_ILi0EEEST_EEEEENS5_IJNS4_10UnderscoreESW_SW_EEEEENS4_13SM90_TMA_LOADENS4_14ComposedLayoutINS4_7SwizzleILi2ELi4ELi3EEENS4_18smem_ptr_flag_bitsILi8EEENSQ_INS5_IJNSA_ILi8EEESH_EEENS5_IJSH_SB_EEEEEEEvNS4_8identityESZ_S19_vS1A_EENS_8epilogue10collective6detail29Sm90TmaWarpSpecializedAdapterINS1D_15DefaultEpilogueIaSJ_SJ_NS1C_6thread17LinearCombinationIaLi1EiiLNS1H_9ScaleType4KindE0ELNS_15FloatRoundStyleE2EaEENS1_15EpilogueDefaultEEEEEvvEEEEvNT_6ParamsE)
        /*0014*/ 	.word	0x00000000


	//----- nvinfo : EIATTR_MIN_STACK_SIZE
	.align		4
.L_17:
        /*0018*/ 	.byte	0x04, 0x12
        /*001a*/ 	.short	(.L_19 - .L_18)
	.align		4
.L_18:
        /*001c*/ 	.word	index@(_ZN7cutlass13device_kernelINS_4gemm6kernel13GemmUniversalIN4cute5tupleIJiiiiEEENS1_10collective13CollectiveMmaINS1_34MainloopSm90TmaGmmaWarpSpecializedILi6ENS5_IJNS4_1CILi1EEESB_SB_EEENS1_35KernelTmaWarpSpecializedCooperativeEEENS5_IJNSA_ILi128EEENSA_ILi256EEENSA_ILi64EEEEEEaNS5_IJlSB_lEEEaSJ_NS4_8TiledMMAINS4_8MMA_AtomIJNS4_4SM904GMMA27MMA_64x256x32_S32S8S8_SS_TNEEEENS4_6LayoutINS5_IJNSA_ILi2EEESB_SB_EEENS5_IJSB_NSA_ILi0EEEST_EEEEENS5_IJNS4_10UnderscoreESW_SW_EEEEENS4_13SM90_TMA_LOADENS4_14ComposedLayoutINS4_7SwizzleILi2ELi4ELi3EEENS4_18smem_ptr_flag_bitsILi8EEENSQ_INS5_IJNSA_ILi8EEESH_EEENS5_IJSH_SB_EEEEEEEvNS4_8identityESZ_S19_vS1A_EENS_8epilogue10collective6detail29Sm90TmaWarpSpecializedAdapterINS1D_15DefaultEpilogueIaSJ_SJ_NS1C_6thread17LinearCombinationIaLi1EiiLNS1H_9ScaleType4KindE0ELNS_15FloatRoundStyleE2EaEENS1_15EpilogueDefaultEEEEEvvEEEEvNT_6ParamsE)
        /*0020*/ 	.word	0x00000000
.L_19:


//--------------------- .nv.compat                --------------------------
	.section	.nv.compat,"",@"SHT_CUDA_COMPAT_INFO"
	.align	4
        /*0000*/ 	.byte	0x02, 0x09, 0x01, 0x00, 0x02, 0x02, 0x04, 0x00, 0x02, 0x05, 0x05, 0x00, 0x03, 0x07, 0x01, 0x01
        /*0010*/ 	.byte	0x02, 0x03, 0x01, 0x00, 0x02, 0x06, 0x01, 0x00, 0x04, 0x0b, 0x08, 0x00, 0x00, 0x00, 0x00, 0x00
        /*0020*/ 	.byte	0x00, 0x00, 0x00, 0x00


//--------------------- .nv.info._ZN7cutlass13device_kernelINS_4gemm6kernel13GemmUniversalIN4cute5tupleIJiiiiEEENS1_10collective13CollectiveMmaINS1_34MainloopSm90TmaGmmaWarpSpecializedILi6ENS5_IJNS4_1CILi1EEESB_SB_EEENS1_35KernelTmaWarpSpecializedCooperativeEEENS5_IJNSA_ILi128EEENSA_ILi256EEENSA_ILi64EEEEEEaNS5_IJlSB_lEEEaSJ_NS4_8TiledMMAINS4_8MMA_AtomIJNS4_4SM904GMMA27MMA_64x256x32_S32S8S8_SS_TNEEEENS4_6LayoutINS5_IJNSA_ILi2EEESB_SB_EEENS5_IJSB_NSA_ILi0EEEST_EEEEENS5_IJNS4_10UnderscoreESW_SW_EEEEENS4_13SM90_TMA_LOADENS4_14ComposedLayoutINS4_7SwizzleILi2ELi4ELi3EEENS4_18smem_ptr_flag_bitsILi8EEENSQ_INS5_IJNSA_ILi8EEESH_EEENS5_IJSH_SB_EEEEEEEvNS4_8identityESZ_S19_vS1A_EENS_8epilogue10collective6detail29Sm90TmaWarpSpecializedAdapterINS1D_15DefaultEpilogueIaSJ_SJ_NS1C_6thread17LinearCombinationIaLi1EiiLNS1H_9ScaleType4KindE0ELNS_15FloatRoundStyleE2EaEENS1_15EpilogueDefaultEEEEEvvEEEEvNT_6ParamsE --------------------------
	.section	.nv.info._ZN7cutlass13device_kernelINS_4gemm6kernel13GemmUniversalIN4cute5tupleIJiiiiEEENS1_10collective13CollectiveMmaINS1_34MainloopSm90TmaGmmaWarpSpecializedILi6ENS5_IJNS4_1CILi1EEESB_SB_EEENS1_35KernelTmaWarpSpecializedCooperativeEEENS5_IJNSA_ILi128EEENSA_ILi256EEENSA_ILi64EEEEEEaNS5_IJlSB_lEEEaSJ_NS4_8TiledMMAINS4_8MMA_AtomIJNS4_4SM904GMMA27MMA_64x256x32_S32S8S8_SS_TNEEEENS4_6LayoutINS5_IJNSA_ILi2EEESB_SB_EEENS5_IJSB_NSA_ILi0EEEST_EEEEENS5_IJNS4_10UnderscoreESW_SW_EEEEENS4_13SM90_TMA_LOADENS4_14ComposedLayoutINS4_7SwizzleILi2ELi4ELi3EEENS4_18smem_ptr_flag_bitsILi8EEENSQ_INS5_IJNSA_ILi8EEESH_EEENS5_IJSH_SB_EEEEEEEvNS4_8identityESZ_S19_vS1A_EENS_8epilogue10collective6detail29Sm90TmaWarpSpecializedAdapterINS1D_15DefaultEpilogueIaSJ_SJ_NS1C_6thread17LinearCombinationIaLi1EiiLNS1H_9ScaleType4KindE0ELNS_15FloatRoundStyleE2EaEENS1_15EpilogueDefaultEEEEEvvEEEEvNT_6ParamsE,"",@"SHT_CUDA_INFO"
	.sectionflags	@""
	.align	4


	//----- nvinfo : EIATTR_CUDA_API_VERSION
	.align		4
        /*0000*/ 	.byte	0x04, 0x37
        /*0002*/ 	.short	(.L_21 - .L_20)
.L_20:
        /*0004*/ 	.word	0x00000082


	//----- nvinfo : EIATTR_KPARAM_INFO
	.align		4
.L_21:
        /*0008*/ 	.byte	0x04, 0x17
        /*000a*/ 	.short	(.L_23 - .L_22)
.L_22:
        /*000c*/ 	.word	0x00000000
        /*0010*/ 	.short	0x0000
        /*0012*/ 	.short	0x0070
        /*0014*/ 	.byte	0x00, 0xf0, 0x01, 0x10


	//----- nvinfo : EIATTR_SPARSE_MMA_MASK
	.align		4
.L_23:
        /*0018*/ 	.byte	0x03, 0x50
        /*001a*/ 	.short	0x0000


	//----- nvinfo : EIATTR_MAXREG_COUNT
	.align		4
        /*001c*/ 	.byte	0x03, 0x1b
        /*001e*/ 	.short	0x00a8


	//----- nvinfo : EIATTR_NUM_BARRIERS
	.align		4
        /*0020*/ 	.byte	0x02, 0x4c
        /*0022*/ 	.byte	0x01
	.zero		1


	//----- nvinfo : EIATTR_EXTERNS
	.align		4
        /*0024*/ 	.byte	0x04, 0x0f
        /*0026*/ 	.short	(.L_25 - .L_24)


	//   ....[0]....
	.align		4
.L_24:
        /*0028*/ 	.word	index@(__assertfail)


	//----- nvinfo : EIATTR_MERCURY_ISA_VERSION
	.align		4
.L_25:
        /*002c*/ 	.byte	0x03, 0x5f
        /*002e*/ 	.short	0x0101


	//----- nvinfo : EIATTR_INT_WARP_WIDE_INSTR_OFFSETS
	.align		4
        /*0030*/ 	.byte	0x04, 0x31
        /*0032*/ 	.short	(.L_27 - .L_26)


	//   ....[0]....
.L_26:
        /*0034*/ 	.word	0x000003f0


	//   ....[1]....
        /*0038*/ 	.word	0x00000420


	//   ....[2]....
        /*003c*/ 	.word	0x00000500


	//----- nvinfo : EIATTR_COOP_GROUP_MASK_REGIDS
	.align		4
.L_27:
        /*0040*/ 	.byte	0x04, 0x29
        /*0042*/ 	.short	(.L_29 - .L_28)


	//   ....[0]....
.L_28:
        /*0044*/ 	.word	0xffffffff


	//   ....[1]....
        /*0048*/ 	.word	0xffffffff


	//   ....[2]....
        /*004c*/ 	.word	0xffffffff


	//   ....[3]....
        /*0050*/ 	.word	0xffffffff


	//   ....[4]....
        /*0054*/ 	.word	0xffffffff


	//----- nvinfo : EIATTR_COOP_GROUP_INSTR_OFFSETS
	.align		4
.L_29:
        /*0058*/ 	.byte	0x04, 0x28
        /*005a*/ 	.short	(.L_31 - .L_30)


	//   ....[0]....
.L_30:
        /*005c*/ 	.word	0x00000060


	//   ....[1]....
        /*0060*/ 	.word	0x00000070


	//   ....[2]....
        /*0064*/ 	.word	0x00000130


	//   ....[3]....
        /*0068*/ 	.word	0x00000300


	//   ....[4]....
        /*006c*/ 	.word	0x00000fb0


	//----- nvinfo : EIATTR_REG_RECONFIG
	.align		4
.L_31:
        /*0070*/ 	.byte	0x01, 0x54
	.zero		2


	//----- nvinfo : EIATTR_SYSCALL_OFFSETS
	.align		4
        /*0074*/ 	.byte	0x04, 0x46
        /*0076*/ 	.short	(.L_33 - .L_32)


	//   ....[0]....
.L_32:
        /*0078*/ 	.word	0x00001170


	//----- nvinfo : EIATTR_MBARRIER_INSTR_OFFSETS
	.align		4
.L_33:
        /*007c*/ 	.byte	0x04, 0x39
        /*007e*/ 	.short	(.L_35 - .L_34)


	//   ....[0]....
.L_34:
        /*0080*/ 	.word	0x00000230
        /*0084*/ 	.word	0x000000ff
        /*0088*/ 	.word	0x00000000
        /*008c*/ 	.short	0x0100
        /*008e*/ 	.byte	0x08
	.zero		1


	//   ....[1]....
        /*0090*/ 	.word	0x00000240
        /*0094*/ 	.word	0x000000ff
        /*0098*/ 	.word	0x00000030
        /*009c*/ 	.short	0x0100
        /*009e*/ 	.byte	0x08
	.zero		1


	//   ....[2]....
        /*00a0*/ 	.word	0x00000250
        /*00a4*/ 	.word	0x000000ff
        /*00a8*/ 	.word	0x00000008
        /*00ac*/ 	.short	0x0100
        /*00ae*/ 	.byte	0x08
	.zero		1


	//   ....[3]....
        /*00b0*/ 	.word	0x00000260
        /*00b4*/ 	.word	0x000000ff
        /*00b8*/ 	.word	0x00000038
        /*00bc*/ 	.short	0x0100
        /*00be*/ 	.byte	0x08
	.zero		1


	//   ....[4]....
        /*00c0*/ 	.word	0x00000270
        /*00c4*/ 	.word	0x000000ff
        /*00c8*/ 	.word	0x00000010
        /*00cc*/ 	.short	0x0100
        /*00ce*/ 	.byte	0x08
	.zero		1


	//   ....[5]....
        /*00d0*/ 	.word	0x00000280
        /*00d4*/ 	.word	0x000000ff
        /*00d8*/ 	.word	0x00000040
        /*00dc*/ 	.short	0x0100
        /*00de*/ 	.byte	0x08
	.zero		1


	//   ....[6]....
        /*00e0*/ 	.word	0x00000290
        /*00e4*/ 	.word	0x000000ff
        /*00e8*/ 	.word	0x00000018
        /*00ec*/ 	.short	0x0100
        /*00ee*/ 	.byte	0x08
	.zero		1


	//   ....[7]....
        /*00f0*/ 	.word	0x000002a0
        /*00f4*/ 	.word	0x000000ff
        /*00f8*/ 	.word	0x00000048
        /*00fc*/ 	.short	0x0100
        /*00fe*/ 	.byte	0x08
	.zero		1


	//   ....[8]....
        /*0100*/ 	.word	0x000002b0
        /*0104*/ 	.word	0x000000ff
        /*0108*/ 	.word	0x00000020
        /*010c*/ 	.short	0x0100
        /*010e*/ 	.byte	0x08
	.zero		1


	//   ....[9]....
        /*0110*/ 	.word	0x000002c0
        /*0114*/ 	.word	0x000000ff
        /*0118*/ 	.word	0x00000050
        /*011c*/ 	.short	0x0100
        /*011e*/ 	.byte	0x08
	.zero		1


	//   ....[10]....
        /*0120*/ 	.word	0x000002d0
        /*0124*/ 	.word	0x000000ff
        /*0128*/ 	.word	0x00000028
        /*012c*/ 	.short	0x0100
        /*012e*/ 	.byte	0x08
	.zero		1


	//   ....[11]....
        /*0130*/ 	.word	0x000002e0
        /*0134*/ 	.word	0x000000ff
        /*0138*/ 	.word	0x00000058
        /*013c*/ 	.short	0x0100
        /*013e*/ 	.byte	0x08
	.zero		1


	//   ....[12]....
        /*0140*/ 	.word	0x00000570
        /*0144*/ 	.word	0x000000ff
        /*0148*/ 	.word	0x00000070
        /*014c*/ 	.short	0x0100
        /*014e*/ 	.byte	0x06
	.zero		1


	//   ....[13]....
        /*0150*/ 	.word	0x000005d0
        /*0154*/ 	.word	0x000000ff
        /*0158*/ 	.word	0x00000078
        /*015c*/ 	.short	0x0100
        /*015e*/ 	.byte	0x06
	.zero		1


	//   ....[14]....
        /*0160*/ 	.word	0x00001240
        /*0164*/ 	.word	0x00000003
        /*0168*/ 	.word	0x00000000
        /*016c*/ 	.short	0x010a
        /*016e*/ 	.byte	0x3f
	.zero		1


	//   ....[15]....
        /*0170*/ 	.word	0x00001280
        /*0174*/ 	.word	0x00000003
        /*0178*/ 	.word	0x00000000
        /*017c*/ 	.short	0x010a
        /*017e*/ 	.byte	0x3f
	.zero		1


	//   ....[16]....
        /*0180*/ 	.word	0x00001550
        /*0184*/ 	.word	0x00000005
        /*0188*/ 	.word	0x00000000
        /*018c*/ 	.short	0x010a
        /*018e*/ 	.byte	0x3f
	.zero		1


	//   ....[17]....
        /*0190*/ 	.word	0x00001590
        /*0194*/ 	.word	0x00000005
        /*0198*/ 	.word	0x00000000
        /*019c*/ 	.short	0x010a
        /*019e*/ 	.byte	0x3f
	.zero		1


	//   ....[18]....
        /*01a0*/ 	.word	0x000016f0
        /*01a4*/ 	.word	0x00000004
        /*01a8*/ 	.word	0x00000000
        /*01ac*/ 	.short	0x0101
        /*01ae*/ 	.byte	0x3f
	.zero		1


	//   ....[19]....
        /*01b0*/ 	.word	0x000018d0
        /*01b4*/ 	.word	0x00000000
        /*01b8*/ 	.word	0x00000000
        /*01bc*/ 	.short	0x0101
        /*01be*/ 	.byte	0x3f
	.zero		1


	//   ....[20]....
        /*01c0*/ 	.word	0x00008e60
        /*01c4*/ 	.word	0x0000000e
        /*01c8*/ 	.word	0x00000030
        /*01cc*/ 	.short	0x010a
        /*01ce*/ 	.byte	0x3f
	.zero		1


	//   ....[21]....
        /*01d0*/ 	.word	0x000091e0
        /*01d4*/ 	.word	0x00000006
        /*01d8*/ 	.word	0x00000078
        /*01dc*/ 	.short	0x0101
        /*01de*/ 	.byte	0x3f
	.zero		1


	//   ....[22]....
        /*01e0*/ 	.word	0x00009910
        /*01e4*/ 	.word	0x00000007
        /*01e8*/ 	.word	0x00000000
        /*01ec*/ 	.short	0x010a
        /*01ee*/ 	.byte	0x3f
	.zero		1


	//   ....[23]....
        /*01f0*/ 	.word	0x00009990
        /*01f4*/ 	.word	0x00000009
        /*01f8*/ 	.word	0x00000000
        /*01fc*/ 	.short	0x010a
        /*01fe*/ 	.byte	0x3f
	.zero		1


	//   ....[24]....
        /*0200*/ 	.word	0x00009a20
        /*0204*/ 	.word	0x00000006
        /*0208*/ 	.word	0x00000000
        /*020c*/ 	.short	0x010a
        /*020e*/ 	.byte	0x3f
	.zero		1


	//   ....[25]....
        /*0210*/ 	.word	0x00009ab0
        /*0214*/ 	.word	0x00000009
        /*0218*/ 	.word	0x00000000
        /*021c*/ 	.short	0x010a
        /*021e*/ 	.byte	0x3f
	.zero		1


	//   ....[26]....
        /*0220*/ 	.word	0x00009b40
        /*0224*/ 	.word	0x00000006
        /*0228*/ 	.word	0x00000000
        /*022c*/ 	.short	0x010a
        /*022e*/ 	.byte	0x3f
	.zero		1


	//   ....[27]....
        /*0230*/ 	.word	0x00009bd0
        /*0234*/ 	.word	0x00000003
        /*0238*/ 	.word	0x00000000
        /*023c*/ 	.short	0x010a
        /*023e*/ 	.byte	0x3f
	.zero		1


	//   ....[28]....
        /*0240*/ 	.word	0x00009c30
        /*0244*/ 	.word	0x00000003
        /*0248*/ 	.word	0x00000000
        /*024c*/ 	.short	0x010a
        /*024e*/ 	.byte	0x3f
	.zero		1


	//   ....[29]....
        /*0250*/ 	.word	0x00009c80
        /*0254*/ 	.word	0x00000005
        /*0258*/ 	.word	0x00000000
        /*025c*/ 	.short	0x010a
        /*025e*/ 	.byte	0x3f
	.zero		1


	//   ....[30]....
        /*0260*/ 	.word	0x00009d50
        /*0264*/ 	.word	0x0000000e
        /*0268*/ 	.word	0x00000030
        /*026c*/ 	.short	0x010a
        /*026e*/ 	.byte	0x3f
	.zero		1


	//   ....[31]....
        /*0270*/ 	.word	0x00009e20
        /*0274*/ 	.word	0x00000007
        /*0278*/ 	.word	0x00000000
        /*027c*/ 	.short	0x010a
        /*027e*/ 	.byte	0x3f
	.zero		1


	//   ....[32]....
        /*0280*/ 	.word	0x00009e70
        /*0284*/ 	.word	0x00000009
        /*0288*/ 	.word	0x00000000
        /*028c*/ 	.short	0x010a
        /*028e*/ 	.byte	0x3f
	.zero		1


	//   ....[33]....
        /*0290*/ 	.word	0x00009ec0
        /*0294*/ 	.word	0x00000006
        /*0298*/ 	.word	0x00000000
        /*029c*/ 	.short	0x010a
        /*029e*/ 	.byte	0x3f
	.zero		1


	//   ....[34]....
        /*02a0*/ 	.word	0x00009f10
        /*02a4*/ 	.word	0x00000009
        /*02a8*/ 	.word	0x00000000
        /*02ac*/ 	.short	0x010a
        /*02ae*/ 	.byte	0x3f
	.zero		1


	//   ....[35]....
        /*02b0*/ 	.word	0x00009f60
        /*02b4*/ 	.word	0x00000006
        /*02b8*/ 	.word	0x00000000
        /*02bc*/ 	.short	0x010a
        /*02be*/ 	.byte	0x3f
	.zero		1


	//----- nvinfo : EIATTR_NUM_MBARRIERS
	.align		4
.L_35:
        /*02c0*/ 	.byte	0x03, 0x38
        /*02c2*/ 	.short	0x000e


	//----- nvinfo : EIATTR_EXIT_INSTR_OFFSETS
	.align		4
        /*02c4*/ 	.byte	0x04, 0x1c
        /*02c6*/ 	.short	(.L_37 - .L_36)


	//   ....[0]....
.L_36:
        /*02c8*/ 	.word	0x00000620


	//   ....[1]....
        /*02cc*/ 	.word	0x00000ef0


	//   ....[2]....
        /*02d0*/ 	.word	0x000084d0


	//   ....[3]....
        /*02d4*/ 	.word	0x00008b00


	//   ....[4]....
        /*02d8*/ 	.word	0x00009c20


	//----- nvinfo : EIATTR_MAX_THREADS
	.align		4
.L_37:
        /*02dc*/ 	.byte	0x04, 0x05
        /*02de*/ 	.short	(.L_39 - .L_38)
.L_38:
        /*02e0*/ 	.word	0x00000180
        /*02e4*/ 	.word	0x00000001
        /*02e8*/ 	.word	0x00000001


	//----- nvinfo : EIATTR_CRS_STACK_SIZE
	.align		4
.L_39:
        /*02ec*/ 	.byte	0x04, 0x1e
        /*02ee*/ 	.short	(.L_41 - .L_40)
.L_40:
        /*02f0*/ 	.word	0x00000000


	//----- nvinfo : EIATTR_CBANK_PARAM_SIZE
	.align		4
.L_41:
        /*02f4*/ 	.byte	0x03, 0x19
        /*02f6*/ 	.short	0x0470


	//----- nvinfo : EIATTR_PARAM_CBANK
	.align		4
        /*02f8*/ 	.byte	0x04, 0x0a
        /*02fa*/ 	.short	(.L_43 - .L_42)
	.align		4
.L_42:
        /*02fc*/ 	.word	index@(.nv.constant0._ZN7cutlass13device_kernelINS_4gemm6kernel13GemmUniversalIN4cute5tupleIJiiiiEEENS1_10collective13CollectiveMmaINS1_34MainloopSm90TmaGmmaWarpSpecializedILi6ENS5_IJNS4_1CILi1EEESB_SB_EEENS1_35KernelTmaWarpSpecializedCooperativeEEENS5_IJNSA_ILi128EEENSA_ILi256EEENSA_ILi64EEEEEEaNS5_IJlSB_lEEEaSJ_NS4_8TiledMMAINS4_8MMA_AtomIJNS4_4SM904GMMA27MMA_64x256x32_S32S8S8_SS_TNEEEENS4_6LayoutINS5_IJNSA_ILi2EEESB_SB_EEENS5_IJSB_NSA_ILi0EEEST_EEEEENS5_IJNS4_10UnderscoreESW_SW_EEEEENS4_13SM90_TMA_LOADENS4_14ComposedLayoutINS4_7SwizzleILi2ELi4ELi3EEENS4_18smem_ptr_flag_bitsILi8EEENSQ_INS5_IJNSA_ILi8EEESH_EEENS5_IJSH_SB_EEEEEEEvNS4_8identityESZ_S19_vS1A_EENS_8epilogue10collective6detail29Sm90TmaWarpSpecializedAdapterINS1D_15DefaultEpilogueIaSJ_SJ_NS1C_6thread17LinearCombinationIaLi1EiiLNS1H_9ScaleType4KindE0ELNS_15FloatRoundStyleE2EaEENS1_15EpilogueDefaultEEEEEvvEEEEvNT_6ParamsE)
        /*0300*/ 	.short	0x0210
        /*0302*/ 	.short	0x0470


	//----- nvinfo : EIATTR_SW_WAR
	.align		4
.L_43:
        /*0304*/ 	.byte	0x04, 0x36
        /*0306*/ 	.short	(.L_45 - .L_44)
.L_44:
        /*0308*/ 	.word	0x00000008
.L_45:


//--------------------- .nv.callgraph             --------------------------
	.section	.nv.callgraph,"",@"SHT_CUDA_CALLGRAPH"
	.align	4
	.sectionentsize	8
	.align		4
        /*0000*/ 	.word	0x00000000
	.align		4
        /*0004*/ 	.word	0xffffffff
	.align		4
        /*0008*/ 	.word	index@(_ZN7cutlass13device_kernelINS_4gemm6kernel13GemmUniversalIN4cute5tupleIJiiiiEEENS1_10collective13CollectiveMmaINS1_34MainloopSm90TmaGmmaWarpSpecializedILi6ENS5_IJNS4_1CILi1EEESB_SB_EEENS1_35KernelTmaWarpSpecializedCooperativeEEENS5_IJNSA_ILi128EEENSA_ILi256EEENSA_ILi64EEEEEEaNS5_IJlSB_lEEEaSJ_NS4_8TiledMMAINS4_8MMA_AtomIJNS4_4SM904GMMA27MMA_64x256x32_S32S8S8_SS_TNEEEENS4_6LayoutINS5_IJNSA_ILi2EEESB_SB_EEENS5_IJSB_NSA_ILi0EEEST_EEEEENS5_IJNS4_10UnderscoreESW_SW_EEEEENS4_13SM90_TMA_LOADENS4_14ComposedLayoutINS4_7SwizzleILi2ELi4ELi3EEENS4_18smem_ptr_flag_bitsILi8EEENSQ_INS5_IJNSA_ILi8EEESH_EEENS5_IJSH_SB_EEEEEEEvNS4_8identityESZ_S19_vS1A_EENS_8epilogue10collective6detail29Sm90TmaWarpSpecializedAdapterINS1D_15DefaultEpilogueIaSJ_SJ_NS1C_6thread17LinearCombinationIaLi1EiiLNS1H_9ScaleType4KindE0ELNS_15FloatRoundStyleE2EaEENS1_15EpilogueDefaultEEEEEvvEEEEvNT_6ParamsE)
	.align		4
        /*000c*/ 	.word	index@(__assertfail)
	.align		4
        /*0010*/ 	.word	0x00000000
	.align		4
        /*0014*/ 	.word	0xfffffffe
	.align		4
        /*0018*/ 	.word	0x00000000
	.align		4
        /*001c*/ 	.word	0xfffffffd
	.align		4
        /*0020*/ 	.word	0x00000000
	.align		4
        /*0024*/ 	.word	0xfffffffc


//--------------------- .nv.constant4             --------------------------
	.section	.nv.constant4,"a",@progbits
	.align	8
	.align		8
.nv.constant4:
        /*0000*/ 	.dword	__assertfail
	.align		8
        /*0008*/ 	.dword	__unnamed_1
	.align		8
        /*0010*/ 	.dword	_ZN40_INTERNAL_94ede2cf_4_k_cu_ff951281_221544cuda3std3__45__cpo5beginE
	.align		8
        /*0018*/ 	.dword	_ZN40_INTERNAL_94ede2cf_4_k_cu_ff951281_221544cuda3std3__45__cpo3endE
	.align		8
        /*0020*/ 	.dword	_ZN40_INTERNAL_94ede2cf_4_k_cu_ff951281_221544cuda3std3__45__cpo6cbeginE
	.align		8
        /*0028*/ 	.dword	_ZN40_INTERNAL_94ede2cf_4_k_cu_ff951281_221544cuda3std3__45__cpo4cendE
	.align		8
        /*0030*/ 	.dword	_ZN40_INTERNAL_94ede2cf_4_k_cu_ff951281_221544cuda3std3__442_GLOBAL__N__94ede2cf_4_k_cu_ff951281_221546ignoreE
	.align		8
        /*0038*/ 	.dword	_ZN40_INTERNAL_94ede2cf_4_k_cu_ff951281_221544cuda3std3__419piecewise_constructE
	.align		8
        /*0040*/ 	.dword	_ZN40_INTERNAL_94ede2cf_4_k_cu_ff951281_221544cuda3std3__48in_placeE
	.align		8
        /*0048*/ 	.dword	_ZN40_INTERNAL_94ede2cf_4_k_cu_ff951281_221544cuda3std6ranges3__45__cpo4swapE
	.align		8
        /*0050*/ 	.dword	_ZN40_INTERNAL_94ede2cf_4_k_cu_ff951281_221544cuda3std6ranges3__45__cpo9iter_moveE
	.align		8
        /*0058*/ 	.dword	_ZN40_INTERNAL_94ede2cf_4_k_cu_ff951281_221544cute7productE
	.align		8
        /*0060*/ 	.dword	_ZN40_INTERNAL_94ede2cf_4_k_cu_ff951281_221544cute1_E
	.align		8
        /*0068*/ 	.dword	$str$22
	.align		8
        /*0070*/ 	.dword	$str$23


//--------------------- .text._ZN7cutlass13device_kernelINS_4gemm6kernel13GemmUniversalIN4cute5tupleIJiiiiEEENS1_10collective13CollectiveMmaINS1_34MainloopSm90TmaGmmaWarpSpecializedILi6ENS5_IJNS4_1CILi1EEESB_SB_EEENS1_35KernelTmaWarpSpecializedCooperativeEEENS5_IJNSA_ILi128EEENSA_ILi256EEENSA_ILi64EEEEEEaNS5_IJlSB_lEEEaSJ_NS4_8TiledMMAINS4_8MMA_AtomIJNS4_4SM904GMMA27MMA_64x256x32_S32S8S8_SS_TNEEEENS4_6LayoutINS5_IJNSA_ILi2EEESB_SB_EEENS5_IJSB_NSA_ILi0EEEST_EEEEENS5_IJNS4_10UnderscoreESW_SW_EEEEENS4_13SM90_TMA_LOADENS4_14ComposedLayoutINS4_7SwizzleILi2ELi4ELi3EEENS4_18smem_ptr_flag_bitsILi8EEENSQ_INS5_IJNSA_ILi8EEESH_EEENS5_IJSH_SB_EEEEEEEvNS4_8identityESZ_S19_vS1A_EENS_8epilogue10collective6detail29Sm90TmaWarpSpecializedAdapterINS1D_15DefaultEpilogueIaSJ_SJ_NS1C_6thread17LinearCombinationIaLi1EiiLNS1H_9ScaleType4KindE0ELNS_15FloatRoundStyleE2EaEENS1_15EpilogueDefaultEEEEEvvEEEEvNT_6ParamsE --------------------------
	.section	.text._ZN7cutlass13device_kernelINS_4gemm6kernel13GemmUniversalIN4cute5tupleIJiiiiEEENS1_10collective13CollectiveMmaINS1_34MainloopSm90TmaGmmaWarpSpecializedILi6ENS5_IJNS4_1CILi1EEESB_SB_EEENS1_35KernelTmaWarpSpecializedCooperativeEEENS5_IJNSA_ILi128EEENSA_ILi256EEENSA_ILi64EEEEEEaNS5_IJlSB_lEEEaSJ_NS4_8TiledMMAINS4_8MMA_AtomIJNS4_4SM904GMMA27MMA_64x256x32_S32S8S8_SS_TNEEEENS4_6LayoutINS5_IJNSA_ILi2EEESB_SB_EEENS5_IJSB_NSA_ILi0EEEST_EEEEENS5_IJNS4_10UnderscoreESW_SW_EEEEENS4_13SM90_TMA_LOADENS4_14ComposedLayoutINS4_7SwizzleILi2ELi4ELi3EEENS4_18smem_ptr_flag_bitsILi8EEENSQ_INS5_IJNSA_ILi8EEESH_EEENS5_IJSH_SB_EEEEEEEvNS4_8identityESZ_S19_vS1A_EENS_8epilogue10collective6detail29Sm90TmaWarpSpecializedAdapterINS1D_15DefaultEpilogueIaSJ_SJ_NS1C_6thread17LinearCombinationIaLi1EiiLNS1H_9ScaleType4KindE0ELNS_15FloatRoundStyleE2EaEENS1_15EpilogueDefaultEEEEEvvEEEEvNT_6ParamsE,"ax",@progbits
	.align	128
.text._ZN7cutlass13device_kernelINS_4gemm6kernel13GemmUniversalIN4cute5tupleIJiiiiEEENS1_10collective13CollectiveMmaINS1_34MainloopSm90TmaGmmaWarpSpecializedILi6ENS5_IJNS4_1CILi1EEESB_SB_EEENS1_35KernelTmaWarpSpecializedCooperativeEEENS5_IJNSA_ILi128EEENSA_ILi256EEENSA_ILi64EEEEEEaNS5_IJlSB_lEEEaSJ_NS4_8TiledMMAINS4_8MMA_AtomIJNS4_4SM904GMMA27MMA_64x256x32_S32S8S8_SS_TNEEEENS4_6LayoutINS5_IJNSA_ILi2EEESB_SB_EEENS5_IJSB_NSA_ILi0EEEST_EEEEENS5_IJNS4_10UnderscoreESW_SW_EEEEENS4_13SM90_TMA_LOADENS4_14ComposedLayoutINS4_7SwizzleILi2ELi4ELi3EEENS4_18smem_ptr_flag_bitsILi8EEENSQ_INS5_IJNSA_ILi8EEESH_EEENS5_IJSH_SB_EEEEEEEvNS4_8identityESZ_S19_vS1A_EENS_8epilogue10collective6detail29Sm90TmaWarpSpecializedAdapterINS1D_15DefaultEpilogueIaSJ_SJ_NS1C_6thread17LinearCombinationIaLi1EiiLNS1H_9ScaleType4KindE0ELNS_15FloatRoundStyleE2EaEENS1_15EpilogueDefaultEEEEEvvEEEEvNT_6ParamsE:
        .type           _ZN7cutlass13device_kernelINS_4gemm6kernel13GemmUniversalIN4cute5tupleIJiiiiEEENS1_10collective13CollectiveMmaINS1_34MainloopSm90TmaGmmaWarpSpecializedILi6ENS5_IJNS4_1CILi1EEESB_SB_EEENS1_35KernelTmaWarpSpecializedCooperativeEEENS5_IJNSA_ILi128EEENSA_ILi256EEENSA_ILi64EEEEEEaNS5_IJlSB_lEEEaSJ_NS4_8TiledMMAINS4_8MMA_AtomIJNS4_4SM904GMMA27MMA_64x256x32_S32S8S8_SS_TNEEEENS4_6LayoutINS5_IJNSA_ILi2EEESB_SB_EEENS5_IJSB_NSA_ILi0EEEST_EEEEENS5_IJNS4_10UnderscoreESW_SW_EEEEENS4_13SM90_TMA_LOADENS4_14ComposedLayoutINS4_7SwizzleILi2ELi4ELi3EEENS4_18smem_ptr_flag_bitsILi8EEENSQ_INS5_IJNSA_ILi8EEESH_EEENS5_IJSH_SB_EEEEEEEvNS4_8identityESZ_S19_vS1A_EENS_8epilogue10collective6detail29Sm90TmaWarpSpecializedAdapterINS1D_15DefaultEpilogueIaSJ_SJ_NS1C_6thread17LinearCombinationIaLi1EiiLNS1H_9ScaleType4KindE0ELNS_15FloatRoundStyleE2EaEENS1_15EpilogueDefaultEEEEEvvEEEEvNT_6ParamsE,@function
        .size           _ZN7cutlass13device_kernelINS_4gemm6kernel13GemmUniversalIN4cute5tupleIJiiiiEEENS1_10collective13CollectiveMmaINS1_34MainloopSm90TmaGmmaWarpSpecializedILi6ENS5_IJNS4_1CILi1EEESB_SB_EEENS1_35KernelTmaWarpSpecializedCooperativeEEENS5_IJNSA_ILi128EEENSA_ILi256EEENSA_ILi64EEEEEEaNS5_IJlSB_lEEEaSJ_NS4_8TiledMMAINS4_8MMA_AtomIJNS4_4SM904GMMA27MMA_64x256x32_S32S8S8_SS_TNEEEENS4_6LayoutINS5_IJNSA_ILi2EEESB_SB_EEENS5_IJSB_NSA_ILi0EEEST_EEEEENS5_IJNS4_10UnderscoreESW_SW_EEEEENS4_13SM90_TMA_LOADENS4_14ComposedLayoutINS4_7SwizzleILi2ELi4ELi3EEENS4_18smem_ptr_flag_bitsILi8EEENSQ_INS5_IJNSA_ILi8EEESH_EEENS5_IJSH_SB_EEEEEEEvNS4_8identityESZ_S19_vS1A_EENS_8epilogue10collective6detail29Sm90TmaWarpSpecializedAdapterINS1D_15DefaultEpilogueIaSJ_SJ_NS1C_6thread17LinearCombinationIaLi1EiiLNS1H_9ScaleType4KindE0ELNS_15FloatRoundStyleE2EaEENS1_15EpilogueDefaultEEEEEvvEEEEvNT_6ParamsE,(.L_x_330 - _ZN7cutlass13device_kernelINS_4gemm6kernel13GemmUniversalIN4cute5tupleIJiiiiEEENS1_10collective13CollectiveMmaINS1_34MainloopSm90TmaGmmaWarpSpecializedILi6ENS5_IJNS4_1CILi1EEESB_SB_EEENS1_35KernelTmaWarpSpecializedCooperativeEEENS5_IJNSA_ILi128EEENSA_ILi256EEENSA_ILi64EEEEEEaNS5_IJlSB_lEEEaSJ_NS4_8TiledMMAINS4_8MMA_AtomIJNS4_4SM904GMMA27MMA_64x256x32_S32S8S8_SS_TNEEEENS4_6LayoutINS5_IJNSA_ILi2EEESB_SB_EEENS5_IJSB_NSA_ILi0EEEST_EEEEENS5_IJNS4_10UnderscoreESW_SW_EEEEENS4_13SM90_TMA_LOADENS4_14ComposedLayoutINS4_7SwizzleILi2ELi4ELi3EEENS4_18smem_ptr_flag_bitsILi8EEENSQ_INS5_IJNSA_ILi8EEESH_EEENS5_IJSH_SB_EEEEEEEvNS4_8identityESZ_S19_vS1A_EENS_8epilogue10collective6detail29Sm90TmaWarpSpecializedAdapterINS1D_15DefaultEpilogueIaSJ_SJ_NS1C_6thread17LinearCombinationIaLi1EiiLNS1H_9ScaleType4KindE0ELNS_15FloatRoundStyleE2EaEENS1_15EpilogueDefaultEEEEEvvEEEEvNT_6ParamsE)
        .other          _ZN7cutlass13device_kernelINS_4gemm6kernel13GemmUniversalIN4cute5tupleIJiiiiEEENS1_10collective13CollectiveMmaINS1_34MainloopSm90TmaGmmaWarpSpecializedILi6ENS5_IJNS4_1CILi1EEESB_SB_EEENS1_35KernelTmaWarpSpecializedCooperativeEEENS5_IJNSA_ILi128EEENSA_ILi256EEENSA_ILi64EEEEEEaNS5_IJlSB_lEEEaSJ_NS4_8TiledMMAINS4_8MMA_AtomIJNS4_4SM904GMMA27MMA_64x256x32_S32S8S8_SS_TNEEEENS4_6LayoutINS5_IJNSA_ILi2EEESB_SB_EEENS5_IJSB_NSA_ILi0EEEST_EEEEENS5_IJNS4_10UnderscoreESW_SW_EEEEENS4_13SM90_TMA_LOADENS4_14ComposedLayoutINS4_7SwizzleILi2ELi4ELi3EEENS4_18smem_ptr_flag_bitsILi8EEENSQ_INS5_IJNSA_ILi8EEESH_EEENS5_IJSH_SB_EEEEEEEvNS4_8identityESZ_S19_vS1A_EENS_8epilogue10collective6detail29Sm90TmaWarpSpecializedAdapterINS1D_15DefaultEpilogueIaSJ_SJ_NS1C_6thread17LinearCombinationIaLi1EiiLNS1H_9ScaleType4KindE0ELNS_15FloatRoundStyleE2EaEENS1_15EpilogueDefaultEEEEEvvEEEEvNT_6ParamsE,@"STO_CUDA_ENTRY STV_DEFAULT"
_ZN7cutlass13device_kernelINS_4gemm6kernel13GemmUniversalIN4cute5tupleIJiiiiEEENS1_10collective13CollectiveMmaINS1_34MainloopSm90TmaGmmaWarpSpecializedILi6ENS5_IJNS4_1CILi1EEESB_SB_EEENS1_35KernelTmaWarpSpecializedCooperativeEEENS5_IJNSA_ILi128EEENSA_ILi256EEENSA_ILi64EEEEEEaNS5_IJlSB_lEEEaSJ_NS4_8TiledMMAINS4_8MMA_AtomIJNS4_4SM904GMMA27MMA_64x256x32_S32S8S8_SS_TNEEEENS4_6LayoutINS5_IJNSA_ILi2EEESB_SB_EEENS5_IJSB_NSA_ILi0EEEST_EEEEENS5_IJNS4_10UnderscoreESW_SW_EEEEENS4_13SM90_TMA_LOADENS4_14ComposedLayoutINS4_7SwizzleILi2ELi4ELi3EEENS4_18smem_ptr_flag_bitsILi8EEENSQ_INS5_IJNSA_ILi8EEESH_EEENS5_IJSH_SB_EEEEEEEvNS4_8identityESZ_S19_vS1A_EENS_8epilogue10collective6detail29Sm90TmaWarpSpecializedAdapterINS1D_15DefaultEpilogueIaSJ_SJ_NS1C_6thread17LinearCombinationIaLi1EiiLNS1H_9ScaleType4KindE0ELNS_15FloatRoundStyleE2EaEENS1_15EpilogueDefaultEEEEEvvEEEEvNT_6ParamsE:
[----:B------:R-:W0:Y:S01]  /*0000*/  LDC R1, c[0x0][0x28] ;  /* 0x00000a00ff017b82 */ /* 0x000e220000000800 */
[----:B------:R-:W1:Y:S01]  /*0010*/  S2R R18, SR_TID.X ;  /* 0x0000000000127919 */ /* 0x000e620000002100 */
[----:B------:R-:W-:Y:S01]  /*0020*/  ELECT P0, URZ, PT ;  /* 0x00000000003f782f */ /* 0x000fe20003800000 */
[----:B------:R-:W-:Y:S01]  /*0030*/  BSSY B0, `(.L_x_0) ;  /* 0x000000f000007945 */ /* 0x000fe20003800000 */
[--C-:B-1----:R-:W-:Y:S02]  /*0040*/  SHF.R.U32.HI R0, RZ, 0x5, R18.reuse ;  /* 0x00000005ff007819 */ /* 0x102fe40000011612 */
[----:B------:R-:W-:-:S03]  /*0050*/  SHF.R.U32.HI R2, RZ, 0x7, R18 ;  /* 0x00000007ff027819 */ /* 0x000fc60000011612 */
[----:B------:R-:W1:Y:S04]  /*0060*/  SHFL.IDX PT, R5, R0, RZ, 0x1f ;  /* 0x00001fff00057589 */ /* 0x000e6800000e0000 */
[----:B------:R2:W3:Y:S01]  /*0070*/  SHFL.IDX PT, R8, R2, RZ, 0x1f ;  /* 0x00001fff02087589 */ /* 0x0004e200000e0000 */
[----:B-1----:R-:W-:-:S13]  /*0080*/  ISETP.NE.OR P0, PT, R5, RZ, !P0 ;  /* 0x000000ff0500720c */ /* 0x002fda0004705670 */
[----:B0-23--:R-:W-:Y:S05]  /*0090*/  @P0 BRA `(.L_x_1) ;  /* 0x0000000000200947 */ /* 0x00dfea0003800000 */
[----:B------:R-:W-:Y:S02]  /*00a0*/  ULDC.64 UR4, c[0x0][0x198] ;  /* 0x0000660000047ab9 */ /* 0x000fe40000000a00 */
[----:B------:R-:W-:Y:S02]  /*00b0*/  UIADD3 UR6, UP0, UR4, 0xf0, URZ ;  /* 0x000000f004067890 */ /* 0x000fe4000ff1e03f */
[----:B------:R-:W-:Y:S02]  /*00c0*/  UIADD3 UR4, UP1, UR4, 0x1f0, URZ ;  /* 0x000001f004047890 */ /* 0x000fe4000ff3e03f */
[----:B------:R-:W-:Y:S02]  /*00d0*/  UIADD3.X UR7, URZ, UR5, URZ, UP0, !UPT ;  /* 0x000000053f077290 */ /* 0x000fe400087fe43f */
[----:B------:R-:W-:-:S07]  /*00e0*/  UIADD3.X UR5, URZ, UR5, URZ, UP1, !UPT ;  /* 0x000000053f057290 */ /* 0x000fce0008ffe43f */
[----:B------:R0:W-:Y:S02]  /*00f0*/  UTMACCTL.PF [UR6] ;  /* 0x00000000060079b9 */ /* 0x0001e40008040000 */
[----:B------:R0:W-:Y:S02]  /*0100*/  UTMACCTL.PF [UR4] ;  /* 0x00000000040079b9 */ /* 0x0001e40008040000 */
[----:B0-----:R-:W-:Y:S01]  /*0110*/  NOP ;  /* 0x0000000000007918 */ /* 0x001fe20000000000 */
.L_x_1:
[----:B------:R-:W-:Y:S05]  /*0120*/  BSYNC B0 ;  /* 0x0000000000007941 */ /* 0x000fea0003800000 */
.L_x_0:
[----:B------:R-:W0:Y:S02]  /*0130*/  SHFL.IDX PT, R2, R0, RZ, 0x1f ;  /* 0x00001fff00027589 */ /* 0x000e2400000e0000 */
[----:B0-----:R-:W-:-:S13]  /*0140*/  ISETP.NE.AND P0, PT, R2, RZ, PT ;  /* 0x000000ff0200720c */ /* 0x001fda0003f05270 */
[----:B------:R-:W-:Y:S05]  /*0150*/  @P0 BRA `(.L_x_2) ;  /* 0x0000000000680947 */ /* 0x000fea0003800000 */
[----:B------:R-:W0:Y:S01]  /*0160*/  S2UR UR8, SR_CgaCtaId ;  /* 0x00000000000879c3 */ /* 0x000e220000008800 */
[----:B------:R-:W-:Y:S01]  /*0170*/  UMOV UR4, 0x400 ;  /* 0x0000040000047882 */ /* 0x000fe20000000000 */
[----:B------:R-:W-:Y:S01]  /*0180*/  UMOV UR5, 0x1 ;  /* 0x0000000100057882 */ /* 0x000fe20000000000 */
[----:B------:R-:W-:Y:S01]  /*0190*/  UMOV UR6, 0x100 ;  /* 0x0000010000067882 */ /* 0x000fe20000000000 */
[----:B------:R-:W-:Y:S01]  /*01a0*/  ELECT P0, URZ, PT ;  /* 0x00000000003f782f */ /* 0x000fe20003800000 */
[----:B------:R-:W-:-:S04]  /*01b0*/  UIADD3 UR6, -UR6, 0x100000, URZ ;  /* 0x0010000006067890 */ /* 0x000fc8000fffe13f */
[----:B------:R-:W-:Y:S02]  /*01c0*/  USHF.L.U32 UR7, UR6, 0xb, URZ ;  /* 0x0000000b06077899 */ /* 0x000fe4000800063f */
[----:B------:R-:W-:Y:S02]  /*01d0*/  USHF.L.U32 UR6, UR6, 0x1, URZ ;  /* 0x0000000106067899 */ /* 0x000fe4000800063f */
[----:B0-----:R-:W-:Y:S02]  /*01e0*/  ULEA UR8, UR8, UR4, 0x18 ;  /* 0x0000000408087291 */ /* 0x001fe4000f8ec03f */
[----:B------:R-:W-:-:S04]  /*01f0*/  UIADD3 UR4, -UR5, 0x100000, URZ ;  /* 0x0010000005047890 */ /* 0x000fc8000fffe13f */
[----:B------:R-:W-:Y:S02]  /*0200*/  USHF.L.U32 UR5, UR4, 0xb, URZ ;  /* 0x0000000b04057899 */ /* 0x000fe4000800063f */
[----:B------:R-:W-:Y:S01]  /*0210*/  USHF.L.U32 UR4, UR4, 0x1, URZ ;  /* 0x0000000104047899 */ /* 0x000fe2000800063f */
[----:B------:R-:W0:Y:S11]  /*0220*/  FENCE.VIEW.ASYNC.S ;  /* 0x00000000000073c6 */ /* 0x000e360000000000 */
[----:B0-----:R0:W1:Y:S01]  /*0230*/  SYNCS.EXCH.64 URZ, [UR8], UR4 ;  /* 0x00000004083f75b2 */ /* 0x0010620008000100 */
[----:B------:R0:W2:Y:S01]  /*0240*/  SYNCS.EXCH.64 URZ, [UR8+0x30], UR6 ;  /* 0x00003006083f75b2 */ /* 0x0000a20008000100 */
[----:B------:R0:W3:Y:S01]  /*0250*/  SYNCS.EXCH.64 URZ, [UR8+0x8], UR4 ;  /* 0x00000804083f75b2 */ /* 0x0000e20008000100 */
[----:B------:R0:W4:Y:S01]  /*0260*/  SYNCS.EXCH.64 URZ, [UR8+0x38], UR6 ;  /* 0x00003806083f75b2 */ /* 0x0001220008000100 */
[----:B------:R0:W0:Y:S01]  /*0270*/  SYNCS.EXCH.64 URZ, [UR8+0x10], UR4 ;  /* 0x00001004083f75b2 */ /* 0x0000220008000100 */
[----:B------:R0:W0:Y:S01]  /*0280*/  SYNCS.EXCH.64 URZ, [UR8+0x40], UR6 ;  /* 0x00004006083f75b2 */ /* 0x0000220008000100 */
[----:B------:R0:W0:Y:S01]  /*0290*/  SYNCS.EXCH.64 URZ, [UR8+0x18], UR4 ;  /* 0x00001804083f75b2 */ /* 0x0000220008000100 */
[----:B------:R0:W0:Y:S01]  /*02a0*/  SYNCS.EXCH.64 URZ, [UR8+0x48], UR6 ;  /* 0x00004806083f75b2 */ /* 0x0000220008000100 */
[----:B------:R0:W0:Y:S01]  /*02b0*/  SYNCS.EXCH.64 URZ, [UR8+0x20], UR4 ;  /* 0x00002004083f75b2 */ /* 0x0000220008000100 */
[----:B------:R0:W0:Y:S01]  /*02c0*/  SYNCS.EXCH.64 URZ, [UR8+0x50], UR6 ;  /* 0x00005006083f75b2 */ /* 0x0000220008000100 */
[----:B------:R0:W0:Y:S01]  /*02d0*/  SYNCS.EXCH.64 URZ, [UR8+0x28], UR4 ;  /* 0x00002804083f75b2 */ /* 0x0000220008000100 */
[----:B------:R0:W0:Y:S01]  /*02e0*/  SYNCS.EXCH.64 URZ, [UR8+0x58], UR6 ;  /* 0x00005806083f75b2 */ /* 0x0000220008000100 */
[----:B------:R-:W-:Y:S01]  /*02f0*/  NOP ;  /* 0x0000000000007918 */ /* 0x000fe20000000000 */
.L_x_2:
[----:B------:R-:W5:Y:S01]  /*0300*/  SHFL.IDX PT, R0, R0, RZ, 0x1f ;  /* 0x00001fff00007589 */ /* 0x000f6200000e0000 */
[----:B------:R-:W-:Y:S01]  /*0310*/  ELECT P0, URZ, PT ;  /* 0x00000000003f782f */ /* 0x000fe20003800000 */
[----:B------:R-:W1:Y:S01]  /*0320*/  LDC R2, c[0x0][0x65c] ;  /* 0x00019700ff027b82 */ /* 0x000e620000000800 */
[----:B------:R-:W-:Y:S01]  /*0330*/  SHF.R.S32.HI R6, RZ, 0x1f, R5 ;  /* 0x0000001fff067819 */ /* 0x000fe20000011405 */
[----:B------:R-:W2:Y:S01]  /*0340*/  S2R R3, SR_CTAID.Y ;  /* 0x0000000000037919 */ /* 0x000ea20000002600 */
[----:B0-----:R-:W-:Y:S01]  /*0350*/  UMOV UR4, 0x20 ;  /* 0x0000002000047882 */ /* 0x001fe20000000000 */
[----:B------:R-:W-:Y:S01]  /*0360*/  ISETP.NE.AND P2, PT, R8, RZ, PT ;  /* 0x000000ff0800720c */ /* 0x000fe20003f45270 */
[----:B------:R-:W-:Y:S01]  /*0370*/  NOP ;  /* 0x0000000000007918 */ /* 0x000fe20000000000 */
[----:B------:R-:W0:Y:S01]  /*0380*/  S2R R4, SR_CTAID.X ;  /* 0x0000000000047919 */ /* 0x000e220000002500 */
[----:B------:R-:W-:Y:S01]  /*0390*/  LEA.HI R6, R6, R5, RZ, 0x2 ;  /* 0x0000000506067211 */ /* 0x000fe200078f10ff */
[----:B------:R-:W-:Y:S01]  /*03a0*/  NOP ;  /* 0x0000000000007918 */ /* 0x000fe20000000000 */
[----:B-----5:R-:W-:-:S02]  /*03b0*/  ISETP.NE.OR P0, PT, R0, RZ, !P0 ;  /* 0x000000ff0000720c */ /* 0x020fc40004705670 */
[----:B-1----:R-:W-:-:S04]  /*03c0*/  ISETP.NE.AND P3, PT, R2, 0x1, PT ;  /* 0x000000010200780c */ /* 0x002fc80003f65270 */
[----:B------:R-:W-:Y:S02]  /*03d0*/  P2R R0, PR, RZ, 0x8 ;  /* 0x00000008ff007803 */ /* 0x000fe40000000000 */
[----:B------:R-:W-:-:S05]  /*03e0*/  LOP3.LUT R0, R6, 0xfffffffc, RZ, 0xc0, !PT ;  /* 0xfffffffc06007812 */ /* 0x000fca00078ec0ff */
[----:B------:R-:W-:Y:S01]  /*03f0*/  VOTEU.ALL UP0, P0 ;  /* 0x00000000003f7886 */ /* 0x000fe20000000000 */
[----:B------:R-:W-:Y:S01]  /*0400*/  IMAD.IADD R0, R5, 0x1, -R0 ;  /* 0x0000000105007824 */ /* 0x000fe200078e0a00 */
[----:B------:R-:W0:Y:S01]  /*0410*/  @P3 LDC R17, c[0x0][0x10] ;  /* 0x00000400ff113b82 */ /* 0x000e220000000800 */
[----:B------:R-:W-:Y:S01]  /*0420*/  VOTEU.ALL UP1, P0 ;  /* 0x00000000003f7886 */ /* 0x000fe20000020000 */
[----:B--2---:R-:W-:Y:S01]  /*0430*/  @P3 IMAD.MOV.U32 R6, RZ, RZ, R3 ;  /* 0x000000ffff063224 */ /* 0x004fe200078e0003 */
[----:B------:R-:W-:Y:S01]  /*0440*/  @!UP0 UMOV UR6, 0x400 ;  /* 0x0000040000068882 */ /* 0x000fe20000000000 */
[----:B------:R-:W-:-:S04]  /*0450*/  @!UP0 UIADD3 UR4, -UR4, 0x100000, URZ ;  /* 0x0010000004048890 */ /* 0x000fc8000fffe13f */
[----:B------:R-:W-:Y:S02]  /*0460*/  @!UP0 USHF.L.U32 UR5, UR4, 0xb, URZ ;  /* 0x0000000b04058899 */ /* 0x000fe4000800063f */
[----:B------:R-:W-:Y:S01]  /*0470*/  @!UP0 USHF.L.U32 UR4, UR4, 0x1, URZ ;  /* 0x0000000104048899 */ /* 0x000fe2000800063f */
[----:B------:R-:W-:Y:S02]  /*0480*/  @P3 IMAD.MOV.U32 R7, RZ, RZ, RZ ;  /* 0x000000ffff073224 */ /* 0x000fe400078e00ff */
[----:B------:R-:W-:Y:S01]  /*0490*/  IMAD.MOV.U32 R5, RZ, RZ, RZ ;  /* 0x000000ffff057224 */ /* 0x000fe200078e00ff */
[----:B------:R-:W1:Y:S01]  /*04a0*/  @!UP0 S2UR UR7, SR_CgaCtaId ;  /* 0x00000000000789c3 */ /* 0x000e620000008800 */
[----:B------:R-:W-:-:S07]  /*04b0*/  @P3 IMAD.MOV.U32 R11, RZ, RZ, RZ ;  /* 0x000000ffff0b3224 */ /* 0x000fce00078e00ff */
[----:B------:R-:W2:Y:S01]  /*04c0*/  @!P3 LDC R9, c[0x0][0xc] ;  /* 0x00000300ff09bb82 */ /* 0x000ea20000000800 */
[----:B0-----:R-:W-:-:S04]  /*04d0*/  @P3 IMAD.WIDE.U32 R16, R4, R17, R6 ;  /* 0x0000001104103225 */ /* 0x001fc800078e0006 */
[----:B------:R-:W-:Y:S01]  /*04e0*/  @P3 IMAD.IADD R17, R17, 0x1, R11 ;  /* 0x0000000111113824 */ /* 0x000fe200078e020b */
[----:B-1----:R-:W-:Y:S01]  /*04f0*/  @!UP0 ULEA UR6, UR7, UR6, 0x18 ;  /* 0x0000000607068291 */ /* 0x002fe2000f8ec03f */
[----:B------:R-:W-:Y:S01]  /*0500*/  VOTEU.ALL UP0, P0 ;  /* 0x00000000003f7886 */ /* 0x000fe20000000000 */
[----:B------:R-:W-:-:S04]  /*0510*/  ISETP.NE.AND P0, PT, R0, 0x3, PT ;  /* 0x000000030000780c */ /* 0x000fc80003f05270 */
[----:B------:R-:W-:Y:S01]  /*0520*/  ISETP.EQ.OR P0, PT, R0, RZ, !P0 ;  /* 0x000000ff0000720c */ /* 0x000fe20004702670 */
[----:B--2---:R-:W-:-:S03]  /*0530*/  @!P3 IMAD.WIDE.U32 R6, R9, R3, R4 ;  /* 0x000000030906b225 */ /* 0x004fc600078e0004 */
[C---:B------:R-:W-:Y:S01]  /*0540*/  ISETP.EQ.AND P0, PT, R8.reuse, RZ, P0 ;  /* 0x000000ff0800720c */ /* 0x040fe20000702270 */
[----:B------:R-:W-:Y:S01]  /*0550*/  VIADD R8, R8, 0xffffffff ;  /* 0xffffffff08087836 */ /* 0x000fe20000000000 */
[----:B------:R-:W0:Y:S02]  /*0560*/  FENCE.VIEW.ASYNC.S ;  /* 0x00000000000073c6 */ /* 0x000e240000000000 */
[----:B0-----:R0:W3:Y:S01]  /*0570*/  @!UP0 SYNCS.EXCH.64 URZ, [UR6+0x70], UR4 ;  /* 0x00007004063f85b2 */ /* 0x0010e20008000100 */
[----:B------:R-:W-:Y:S01]  /*0580*/  @!P3 IMAD.MOV.U32 R16, RZ, RZ, R6 ;  /* 0x000000ffff10b224 */ /* 0x000fe200078e0006 */
[----:B------:R-:W-:Y:S01]  /*0590*/  SEL R19, RZ, 0x1, !P0 ;  /* 0x00000001ff137807 */ /* 0x000fe20004000000 */
[----:B------:R-:W-:Y:S01]  /*05a0*/  @!P3 IMAD.MOV.U32 R17, RZ, RZ, R7 ;  /* 0x000000ffff11b224 */ /* 0x000fe200078e0007 */
[----:B------:R-:W-:-:S04]  /*05b0*/  ISETP.GE.U32.AND P1, PT, R8, 0x2, PT ;  /* 0x000000020800780c */ /* 0x000fc80003f26070 */
[----:B------:R-:W-:Y:S01]  /*05c0*/  SEL R19, R19, 0x2, P1 ;  /* 0x0000000213137807 */ /* 0x000fe20000800000 */
[----:B------:R0:W3:Y:S01]  /*05d0*/  @!UP1 SYNCS.EXCH.64 URZ, [UR6+0x78], UR4 ;  /* 0x00007804063f95b2 */ /* 0x0000e20008000100 */
[----:B------:R-:W-:Y:S01]  /*05e0*/  NOP ;  /* 0x0000000000007918 */ /* 0x000fe20000000000 */
[----:B---34-:R-:W-:Y:S06]  /*05f0*/  BAR.SYNC.DEFER_BLOCKING 0x0 ;  /* 0x0000000000007b1d */ /* 0x018fec0000010000 */
[----:B------:R-:W-:Y:S05]  /*0600*/  @!P2 BRA `(.L_x_3) ;  /* 0x0000007c00b4a947 */ /* 0x000fea0003800000 */
[----:B------:R-:W-:-:S13]  /*0610*/  ISETP.GT.U32.AND P0, PT, R8, 0x1, PT ;  /* 0x000000010800780c */ /* 0x000fda0003f04070 */
[----:B0-----:R-:W-:Y:S05]  /*0620*/  @P0 EXIT ;  /* 0x000000000000094d */ /* 0x001fea0003800000 */
[----:B------:R-:W-:Y:S01]  /*0630*/  ULDC.64 UR4, c[0x0][0x650] ;  /* 0x0001940000047ab9 */ /* 0x000fe20000000a00 */
[----:B------:R-:W-:Y:S01]  /*0640*/  PRMT R0, RZ, 0x7610, R0 ;  /* 0x00007610ff007816 */ /* 0x000fe20000000000 */
[----:B------:R-:W-:Y:S01]  /*0650*/  IMAD.MOV.U32 R152, RZ, RZ, -0x1 ;  /* 0xffffffffff987424 */ /* 0x000fe200078e00ff */
[----:B------:R-:W-:Y:S01]  /*0660*/  ISETP.GE.U32.AND P0, PT, R16, UR4, PT ;  /* 0x0000000410007c0c */ /* 0x000fe2000bf06070 */
[----:B------:R-:W-:Y:S02]  /*0670*/  IMAD.MOV.U32 R23, RZ, RZ, -0x1 ;  /* 0xffffffffff177424 */ /* 0x000fe400078e00ff */
[----:B------:R-:W-:Y:S01]  /*0680*/  IMAD.MOV.U32 R22, RZ, RZ, -0x1 ;  /* 0xffffffffff167424 */ /* 0x000fe200078e00ff */
[----:B------:R-:W-:-:S13]  /*0690*/  ISETP.GE.U32.AND.EX P0, PT, R17, UR5, PT, P0 ;  /* 0x0000000511007c0c */ /* 0x000fda000bf06100 */
[----:B------:R-:W-:Y:S05]  /*06a0*/  @P0 BRA `(.L_x_4) ;  /* 0x0000000400580947 */ /* 0x000fea0003800000 */
[----:B------:R-:W0:Y:S01]  /*06b0*/  LDC.64 R14, c[0x0][0x628] ;  /* 0x00018a00ff0e7b82 */ /* 0x000e220000000a00 */
[----:B------:R-:W-:Y:S02]  /*06c0*/  IMAD.MOV.U32 R6, RZ, RZ, R16 ;  /* 0x000000ffff067224 */ /* 0x000fe400078e0010 */
[----:B------:R-:W-:-:S05]  /*06d0*/  IMAD.MOV.U32 R7, RZ, RZ, R17 ;  /* 0x000000ffff077224 */ /* 0x000fca00078e0011 */
[----:B------:R-:W1:Y:S08]  /*06e0*/  LDC R0, c[0x0][0x630] ;  /* 0x00018c00ff007b82 */ /* 0x000e700000000800 */
[----:B------:R-:W2:Y:S01]  /*06f0*/  LDC.64 R20, c[0x0][0x620] ;  /* 0x00018800ff147b82 */ /* 0x000ea20000000a00 */
[----:B0-----:R-:W-:-:S04]  /*0700*/  ISETP.NE.U32.AND P0, PT, R14, RZ, PT ;  /* 0x000000ff0e00720c */ /* 0x001fc80003f05070 */
[----:B------:R-:W-:-:S13]  /*0710*/  ISETP.NE.AND.EX P0, PT, R15, RZ, PT, P0 ;  /* 0x000000ff0f00720c */ /* 0x000fda0003f05300 */
[----:B-12---:R-:W-:Y:S05]  /*0720*/  @!P0 BRA `(.L_x_5) ;  /* 0x0000000000288947 */ /* 0x006fea0003800000 */
[----:B------:R-:W0:Y:S02]  /*0730*/  LDC R11, c[0x0][0x634] ;  /* 0x00018d00ff0b7b82 */ /* 0x000e240000000800 */
[----:B0-----:R-:W-:-:S05]  /*0740*/  IADD3 R11, P0, R16, R11, RZ ;  /* 0x0000000b100b7210 */ /* 0x001fca0007f1e0ff */
[----:B------:R-:W-:-:S04]  /*0750*/  IMAD.X R13, RZ, RZ, R17, P0 ;  /* 0x000000ffff0d7224 */ /* 0x000fc800000e0611 */
[----:B------:R-:W-:-:S04]  /*0760*/  IMAD.WIDE.U32 R6, R13, R14, RZ ;  /* 0x0000000e0d067225 */ /* 0x000fc800078e00ff */
[----:B------:R-:W-:-:S04]  /*0770*/  IMAD.WIDE.U32 R8, P0, R11, R15, R6 ;  /* 0x0000000f0b087225 */ /* 0x000fc80007800006 */
[----:B------:R-:W-:-:S04]  /*0780*/  IMAD.WIDE.U32 R6, R11, R14, RZ ;  /* 0x0000000e0b067225 */ /* 0x000fc800078e00ff */
[----:B------:R-:W-:Y:S01]  /*0790*/  IMAD.X R11, RZ, RZ, RZ, P0 ;  /* 0x000000ffff0b7224 */ /* 0x000fe200000e06ff */
[----:B------:R-:W-:Y:S01]  /*07a0*/  IADD3 RZ, P0, R7, R8, RZ ;  /* 0x0000000807ff7210 */ /* 0x000fe20007f1e0ff */
[----:B------:R-:W-:-:S04]  /*07b0*/  IMAD.MOV.U32 R10, RZ, RZ, R9 ;  /* 0x000000ffff0a7224 */ /* 0x000fc800078e0009 */
[----:B------:R-:W-:-:S08]  /*07c0*/  IMAD.WIDE.U32.X R6, R13, R15, R10, P0 ;  /* 0x0000000f0d067225 */ /* 0x000fd000000e040a */
.L_x_5:
[-CC-:B------:R-:W-:Y:S01]  /*07d0*/  SHF.R.U64 R25, R6, R0.reuse, R7.reuse ;  /* 0x0000000006197219 */ /* 0x180fe20000001207 */
[----:B------:R-:W0:Y:S01]  /*07e0*/  LDC R10, c[0x0][0x618] ;  /* 0x00018600ff0a7b82 */ /* 0x000e220000000800 */
[----:B------:R-:W-:Y:S01]  /*07f0*/  SHF.R.U32.HI R5, RZ, R0, R7 ;  /* 0x00000000ff057219 */ /* 0x000fe20000011607 */
[----:B------:R-:W-:Y:S01]  /*0800*/  ULDC UR4, c[0x0][0x150] ;  /* 0x0000540000047ab9 */ /* 0x000fe20000000800 */
[----:B------:R-:W-:Y:S02]  /*0810*/  IADD3 R9, P0, RZ, -R25, RZ ;  /* 0x80000019ff097210 */ /* 0x000fe40007f1e0ff */
[----:B------:R-:W-:-:S03]  /*0820*/  I2FP.F32.U32 R0, R4 ;  /* 0x0000000400007245 */ /* 0x000fc60000201000 */
[----:B------:R-:W1:Y:S01]  /*0830*/  LDC.64 R26, c[0x0][0x640] ;  /* 0x00019000ff1a7b82 */ /* 0x000e620000000a00 */
[----:B------:R-:W-:Y:S02]  /*0840*/  IMAD.X R11, RZ, RZ, ~R5, P0 ;  /* 0x000000ffff0b7224 */ /* 0x000fe400000e0e05 */
[----:B------:R-:W-:Y:S01]  /*0850*/  FMUL R0, R0, UR4 ;  /* 0x0000000400007c20 */ /* 0x000fe20008400000 */
[----:B------:R-:W-:Y:S01]  /*0860*/  IMAD.WIDE.U32 R6, R9, R20, R16 ;  /* 0x0000001409067225 */ /* 0x000fe200078e0010 */
[----:B------:R-:W-:-:S03]  /*0870*/  ULDC UR4, c[0x0][0x154] ;  /* 0x0000550000047ab9 */ /* 0x000fc60000000800 */
[----:B------:R-:W-:Y:S01]  /*0880*/  IMAD R8, R11, R20, RZ ;  /* 0x000000140b087224 */ /* 0x000fe200078e02ff */
[----:B------:R-:W2:Y:S01]  /*0890*/  LDC R5, c[0x0][0x144] ;  /* 0x00005100ff057b82 */ /* 0x000ea20000000800 */
[----:B------:R-:W3:Y:S02]  /*08a0*/  F2I.U32.TRUNC.NTZ R0, R0 ;  /* 0x0000000000007305 */ /* 0x000ee4000020f000 */
[----:B------:R-:W-:-:S04]  /*08b0*/  IMAD R9, R9, R21, R8 ;  /* 0x0000001509097224 */ /* 0x000fc800078e0208 */
[----:B------:R-:W-:Y:S01]  /*08c0*/  IMAD.IADD R7, R7, 0x1, R9 ;  /* 0x0000000107077824 */ /* 0x000fe200078e0209 */
[----:B------:R-:W4:Y:S01]  /*08d0*/  LDC R12, c[0x0][0x608] ;  /* 0x00018200ff0c7b82 */ /* 0x000f220000000800 */
[----:B------:R-:W-:-:S03]  /*08e0*/  IMAD.MOV.U32 R9, RZ, RZ, -0x1 ;  /* 0xffffffffff097424 */ /* 0x000fc600078e00ff */
[-CC-:B0-----:R-:W-:Y:S02]  /*08f0*/  SHF.R.U64 R20, R6, R10.reuse, R7.reuse ;  /* 0x0000000a06147219 */ /* 0x181fe40000001207 */
[----:B------:R-:W-:Y:S02]  /*0900*/  I2FP.F32.U32 R6, R3 ;  /* 0x0000000300067245 */ /* 0x000fe40000201000 */
[----:B------:R-:W0:Y:S01]  /*0910*/  LDC R24, c[0x0][0x658] ;  /* 0x00019600ff187b82 */ /* 0x000e220000000800 */
[----:B-1----:R-:W-:Y:S01]  /*0920*/  ISETP.NE.U32.AND P0, PT, R26, RZ, PT ;  /* 0x000000ff1a00720c */ /* 0x002fe20003f05070 */
[----:B---3--:R-:W-:Y:S01]  /*0930*/  IMAD.MOV R8, RZ, RZ, -R0 ;  /* 0x000000ffff087224 */ /* 0x008fe200078e0a00 */
[----:B------:R-:W-:Y:S01]  /*0940*/  SHF.R.U32.HI R7, RZ, R10, R7 ;  /* 0x0000000aff077219 */ /* 0x000fe20000011607 */
[----:B------:R-:W-:Y:S01]  /*0950*/  FMUL R6, R6, UR4 ;  /* 0x0000000406067c20 */ /* 0x000fe20008400000 */
[----:B------:R-:W-:-:S03]  /*0960*/  ISETP.NE.AND.EX P0, PT, R27, RZ, PT, P0 ;  /* 0x000000ff1b00720c */ /* 0x000fc60003f05300 */
[----:B------:R-:W1:Y:S01]  /*0970*/  LDC R14, c[0x0][0x148] ;  /* 0x00005200ff0e7b82 */ /* 0x000e620000000800 */
[----:B--2---:R-:W-:-:S07]  /*0980*/  IMAD R0, R5, R8, R4 ;  /* 0x0000000805007224 */ /* 0x004fce00078e0204 */
[----:B------:R-:W2:Y:S01]  /*0990*/  LDC R22, c[0x0][0x600] ;  /* 0x00018000ff167b82 */ /* 0x000ea20000000800 */
[-CC-:B----4-:R-:W-:Y:S02]  /*09a0*/  SHF.R.U64 R28, R20, R12.reuse, R7.reuse ;  /* 0x0000000c141c7219 */ /* 0x190fe40000001207 */
[----:B------:R-:W-:Y:S01]  /*09b0*/  SHF.R.U32.HI R5, RZ, R12, R7 ;  /* 0x0000000cff057219 */ /* 0x000fe20000011607 */
[----:B------:R-:W-:Y:S01]  /*09c0*/  IMAD.MOV.U32 R7, RZ, RZ, 0x1 ;  /* 0x00000001ff077424 */ /* 0x000fe200078e00ff */
[----:B------:R3:W4:Y:S03]  /*09d0*/  F2I.U32.TRUNC.NTZ R12, R6 ;  /* 0x00000006000c7305 */ /* 0x000726000020f000 */
[----:B------:R-:W1:Y:S01]  /*09e0*/  LDC R15, c[0x0][0x648] ;  /* 0x00019200ff0f7b82 */ /* 0x000e620000000800 */
[-C--:B0-----:R-:W-:Y:S02]  /*09f0*/  SHF.L.U32 R4, R9, R24.reuse, RZ ;  /* 0x0000001809047219 */ /* 0x081fe400000006ff */
[----:B------:R-:W-:-:S02]  /*0a00*/  SHF.R.U64 R30, R28, R24, R5 ;  /* 0x000000181c1e7219 */ /* 0x000fc40000001205 */
[----:B------:R-:W-:Y:S02]  /*0a10*/  LOP3.LUT R11, RZ, R4, RZ, 0x33, !PT ;  /* 0x00000004ff0b7212 */ /* 0x000fe400078e33ff */
[-C--:B------:R-:W-:Y:S01]  /*0a20*/  SHF.R.U32.HI R5, RZ, R24.reuse, R5 ;  /* 0x00000018ff057219 */ /* 0x080fe20000011605 */
[----:B------:R-:W0:Y:S01]  /*0a30*/  LDC R21, c[0x0][0x638] ;  /* 0x00018e00ff157b82 */ /* 0x000e220000000800 */
[----:B------:R-:W-:Y:S01]  /*0a40*/  SHF.L.U32 R10, R7, R24, RZ ;  /* 0x00000018070a7219 */ /* 0x000fe200000006ff */
[----:B------:R-:W-:-:S06]  /*0a50*/  IMAD.MOV.U32 R4, RZ, RZ, R30 ;  /* 0x000000ffff047224 */ /* 0x000fcc00078e001e */
[----:B------:R-:W0:Y:S01]  /*0a60*/  LDC R152, c[0x0][0x610] ;  /* 0x00018400ff987b82 */ /* 0x000e220000000800 */
[----:B---34-:R-:W-:Y:S05]  /*0a70*/  @!P0 BRA `(.L_x_6) ;  /* 0x0000000000288947 */ /* 0x018fea0003800000 */
[----:B------:R-:W3:Y:S02]  /*0a80*/  LDC R9, c[0x0][0x64c] ;  /* 0x00019300ff097b82 */ /* 0x000ee40000000800 */
[----:B---3--:R-:W-:-:S05]  /*0a90*/  IADD3 R9, P0, R30, R9, RZ ;  /* 0x000000091e097210 */ /* 0x008fca0007f1e0ff */
        /* <DEDUP_REMOVED lines=8> */
.L_x_6:
[----:B-1----:R-:W-:Y:S01]  /*0b20*/  SHF.R.U64 R4, R4, R15, R5 ;  /* 0x0000000f04047219 */ /* 0x002fe20000001205 */
[----:B--2---:R-:W-:Y:S01]  /*0b30*/  VIADD R5, R22, 0xffffffff ;  /* 0xffffffff16057836 */ /* 0x004fe20000000000 */
[----:B------:R-:W-:Y:S01]  /*0b40*/  LOP3.LUT R11, R28, R11, RZ, 0xc0, !PT ;  /* 0x0000000b1c0b7212 */ /* 0x000fe200078ec0ff */
[----:B------:R-:W-:Y:S02]  /*0b50*/  IMAD.MOV R12, RZ, RZ, -R12 ;  /* 0x000000ffff0c7224 */ /* 0x000fe400078e0a0c */
[----:B------:R-:W-:Y:S01]  /*0b60*/  IMAD.MOV R6, RZ, RZ, -R4 ;  /* 0x000000ffff067224 */ /* 0x000fe200078e0a04 */
[----:B------:R-:W-:Y:S01]  /*0b70*/  LOP3.LUT R5, R20, R5, RZ, 0xc0, !PT ;  /* 0x0000000514057212 */ /* 0x000fe200078ec0ff */
[----:B------:R-:W-:Y:S02]  /*0b80*/  @P3 IMAD R0, R14, R12, R3 ;  /* 0x0000000c0e003224 */ /* 0x000fe400078e0203 */
[----:B------:R-:W-:Y:S02]  /*0b90*/  IMAD R11, R10, R4, R11 ;  /* 0x000000040a0b7224 */ /* 0x000fe400078e020b */
[----:B0-----:R-:W-:-:S02]  /*0ba0*/  IMAD R3, R6, R21, R30 ;  /* 0x0000001506037224 */ /* 0x001fc400078e021e */
[----:B------:R-:W-:Y:S02]  /*0bb0*/  IMAD R152, R11, R152, R0 ;  /* 0x000000980b987224 */ /* 0x000fe400078e0200 */
[----:B------:R-:W-:Y:S02]  /*0bc0*/  IMAD R3, R3, R22, R5 ;  /* 0x0000001603037224 */ /* 0x000fe400078e0205 */
[----:B------:R-:W-:Y:S02]  /*0bd0*/  IMAD.MOV.U32 R0, RZ, RZ, 0x1 ;  /* 0x00000001ff007424 */ /* 0x000fe400078e00ff */
[----:B------:R-:W-:Y:S01]  /*0be0*/  IMAD.MOV.U32 R22, RZ, RZ, R25 ;  /* 0x000000ffff167224 */ /* 0x000fe200078e0019 */
[----:B------:R-:W-:Y:S02]  /*0bf0*/  SEL R23, R3, R152, !P3 ;  /* 0x0000009803177207 */ /* 0x000fe40005800000 */
[----:B------:R-:W-:-:S07]  /*0c00*/  SEL R152, R152, R3, !P3 ;  /* 0x0000000398987207 */ /* 0x000fce0005800000 */
.L_x_4:
[----:B------:R-:W-:-:S08]  /*0c10*/  NOP ;  /* 0x0000000000007918 */ /* 0x000fd00000000000 */
[----:B------:R-:W0:Y:S02]  /*0c20*/  USETMAXREG.TRY_ALLOC.CTAPOOL UP0, 0xe8 ;  /* 0x000000e8000079c8 */ /* 0x000e240008000600 */
[----:B0-----:R-:W-:-:S13]  /*0c30*/  PLOP3.LUT P0, PT, PT, PT, UP0, 0x80, 0x0 ;  /* 0x000000000000781c */ /* 0x001fda0003f0f008 */
[----:B------:R-:W-:Y:S05]  /*0c40*/  @!P0 BRA `(.L_x_4) ;  /* 0xfffffffc00f08947 */ /* 0x000fea000383ffff */
[----:B------:R-:W-:Y:S01]  /*0c50*/  ULDC.64 UR4, c[0x0][0x598] ;  /* 0x0001660000047ab9 */ /* 0x000fe20000000a00 */
[----:B------:R-:W-:Y:S01]  /*0c60*/  ULDC.64 UR36, c[0x0][0x208] ;  /* 0x0000820000247ab9 */ /* 0x000fe20000000a00 */
[----:B------:R-:W-:-:S04]  /*0c70*/  ISETP.NE.U32.AND P0, PT, RZ, UR4, PT ;  /* 0x00000004ff007c0c */ /* 0x000fc8000bf05070 */
[----:B------:R-:W-:-:S13]  /*0c80*/  ISETP.NE.AND.EX P0, PT, RZ, UR5, PT, P0 ;  /* 0x00000005ff007c0c */ /* 0x000fda000bf05300 */
[----:B------:R-:W-:Y:S05]  /*0c90*/  @!P0 BRA `(.L_x_7) ;  /* 0x00000000001c8947 */ /* 0x000fea0003800000 */
[----:B------:R-:W0:Y:S02]  /*0ca0*/  LDC.64 R4, c[0x0][0x598] ;  /* 0x00016600ff047b82 */ /* 0x000e240000000a00 */
[----:B0-----:R-:W2:Y:S02]  /*0cb0*/  LDG.E.64 R4, desc[UR36][R4.64] ;  /* 0x0000002404047981 */ /* 0x001ea4000c1e1b00 */
[----:B--2---:R-:W-:-:S04]  /*0cc0*/  ISETP.NE.U32.AND P0, PT, R4, RZ, PT ;  /* 0x000000ff0400720c */ /* 0x004fc80003f05070 */
[----:B------:R-:W-:-:S13]  /*0cd0*/  ISETP.NE.AND.EX P0, PT, R5, RZ, PT, P0 ;  /* 0x000000ff0500720c */ /* 0x000fda0003f05300 */
[----:B------:R-:W-:Y:S05]  /*0ce0*/  @!P0 BRA `(.L_x_7) ;  /* 0x0000000000088947 */ /* 0x000fea0003800000 */
[----:B------:R0:W5:Y:S01]  /*0cf0*/  LD.E R153, desc[UR36][R4.64] ;  /* 0x0000002404997980 */ /* 0x000162000c101900 */
[----:B------:R-:W-:Y:S05]  /*0d00*/  BRA `(.L_x_8) ;  /* 0x0000000000247947 */ /* 0x000fea0003800000 */
.L_x_7:
[----:B------:R-:W-:Y:S02]  /*0d10*/  ULDC.64 UR4, c[0x0][0x588] ;  /* 0x0001620000047ab9 */ /* 0x000fe40000000a00 */
[----:B------:R-:W-:-:S04]  /*0d20*/  ISETP.NE.U32.AND P0, PT, RZ, UR4, PT ;  /* 0x00000004ff007c0c */ /* 0x000fc8000bf05070 */
[----:B------:R-:W-:-:S13]  /*0d30*/  ISETP.NE.AND.EX P0, PT, RZ, UR5, PT, P0 ;  /* 0x00000005ff007c0c */ /* 0x000fda000bf05300 */
[----:B------:R-:W-:Y:S05]  /*0d40*/  @!P0 BRA `(.L_x_9) ;  /* 0x00000000000c8947 */ /* 0x000fea0003800000 */
[----:B------:R-:W0:Y:S02]  /*0d50*/  LDC.64 R4, c[0x0][0x588] ;  /* 0x00016200ff047b82 */ /* 0x000e240000000a00 */
[----:B0-----:R1:W5:Y:S01]  /*0d60*/  LDG.E R153, desc[UR36][R4.64] ;  /* 0x0000002404997981 */ /* 0x001362000c1e1900 */
[----:B------:R-:W-:Y:S05]  /*0d70*/  BRA `(.L_x_8) ;  /* 0x0000000000087947 */ /* 0x000fea0003800000 */
.L_x_9:
[----:B------:R-:W-:Y:S02]  /*0d80*/  ULDC UR4, c[0x0][0x580] ;  /* 0x0001600000047ab9 */ /* 0x000fe40000000800 */
[----:B------:R-:W-:-:S07]  /*0d90*/  IMAD.U32 R153, RZ, RZ, UR4 ;  /* 0x00000004ff997e24 */ /* 0x000fce000f8e00ff */
.L_x_8:
[----:B------:R-:W-:Y:S02]  /*0da0*/  ULDC.64 UR4, c[0x0][0x5a0] ;  /* 0x0001680000047ab9 */ /* 0x000fe40000000a00 */
[----:B------:R-:W-:-:S04]  /*0db0*/  ISETP.NE.U32.AND P0, PT, RZ, UR4, PT ;  /* 0x00000004ff007c0c */ /* 0x000fc8000bf05070 */
[----:B------:R-:W-:-:S13]  /*0dc0*/  ISETP.NE.AND.EX P0, PT, RZ, UR5, PT, P0 ;  /* 0x00000005ff007c0c */ /* 0x000fda000bf05300 */
[----:B------:R-:W-:Y:S05]  /*0dd0*/  @!P0 BRA `(.L_x_10) ;  /* 0x00000000001c8947 */ /* 0x000fea0003800000 */
[----:B01----:R-:W0:Y:S02]  /*0de0*/  LDC.64 R4, c[0x0][0x5a0] ;  /* 0x00016800ff047b82 */ /* 0x003e240000000a00 */
[----:B0-----:R-:W2:Y:S02]  /*0df0*/  LDG.E.64 R4, desc[UR36][R4.64] ;  /* 0x0000002404047981 */ /* 0x001ea4000c1e1b00 */
[----:B--2---:R-:W-:-:S04]  /*0e00*/  ISETP.NE.U32.AND P0, PT, R4, RZ, PT ;  /* 0x000000ff0400720c */ /* 0x004fc80003f05070 */
[----:B------:R-:W-:-:S13]  /*0e10*/  ISETP.NE.AND.EX P0, PT, R5, RZ, PT, P0 ;  /* 0x000000ff0500720c */ /* 0x000fda0003f05300 */
[----:B------:R-:W-:Y:S05]  /*0e20*/  @!P0 BRA `(.L_x_10) ;  /* 0x0000000000088947 */ /* 0x000fea0003800000 */
[----:B------:R0:W5:Y:S01]  /*0e30*/  LD.E R154, desc[UR36][R4.64] ;  /* 0x00000024049a7980 */ /* 0x000162000c101900 */
[----:B------:R-:W-:Y:S05]  /*0e40*/  BRA `(.L_x_11) ;  /* 0x0000000000247947 */ /* 0x000fea0003800000 */
.L_x_10:
[----:B------:R-:W-:Y:S02]  /*0e50*/  ULDC.64 UR4, c[0x0][0x590] ;  /* 0x0001640000047ab9 */ /* 0x000fe40000000a00 */
[----:B------:R-:W-:-:S04]  /*0e60*/  ISETP.NE.U32.AND P0, PT, RZ, UR4, PT ;  /* 0x00000004ff007c0c */ /* 0x000fc8000bf05070 */
[----:B------:R-:W-:-:S13]  /*0e70*/  ISETP.NE.AND.EX P0, PT, RZ, UR5, PT, P0 ;  /* 0x00000005ff007c0c */ /* 0x000fda000bf05300 */
[----:B------:R-:W-:Y:S05]  /*0e80*/  @!P0 BRA `(.L_x_12) ;  /* 0x00000000000c8947 */ /* 0x000fea0003800000 */
[----:B------:R-:W2:Y:S02]  /*0e90*/  LDC.64 R154, c[0x0][0x590] ;  /* 0x00016400ff9a7b82 */ /* 0x000ea40000000a00 */
[----:B--2---:R2:W5:Y:S01]  /*0ea0*/  LDG.E R154, desc[UR36][R154.64] ;  /* 0x000000249a9a7981 */ /* 0x004562000c1e1900 */
[----:B------:R-:W-:Y:S05]  /*0eb0*/  BRA `(.L_x_11) ;  /* 0x0000000000087947 */ /* 0x000fea0003800000 */
.L_x_12:
[----:B------:R-:W-:Y:S02]  /*0ec0*/  ULDC UR4, c[0x0][0x584] ;  /* 0x0001610000047ab9 */ /* 0x000fe40000000800 */
[----:B------:R-:W-:-:S07]  /*0ed0*/  IMAD.U32 R154, RZ, RZ, UR4 ;  /* 0x00000004ff9a7e24 */ /* 0x000fce000f8e00ff */
.L_x_11:
[----:B------:R-:W-:-:S13]  /*0ee0*/  LOP3.LUT P0, RZ, R0, 0xff, RZ, 0xc0, !PT ;  /* 0x000000ff00ff7812 */ /* 0x000fda000780c0ff */
[----:B------:R-:W-:Y:S05]  /*0ef0*/  @!P0 EXIT ;  /* 0x000000000000894d */ /* 0x000fea0003800000 */
[----:B------:R-:W-:Y:S01]  /*0f00*/  ULDC UR4, c[0x0][0x28c] ;  /* 0x0000a30000047ab9 */ /* 0x000fe20000000800 */
[----:B------:R-:W-:Y:S01]  /*0f10*/  UMOV UR38, URZ ;  /* 0x0000003f00267c82 */ /* 0x000fe20008000000 */
[----:B------:R-:W-:Y:S01]  /*0f20*/  UIADD3 UR4, UR4, 0x3f, URZ ;  /* 0x0000003f04047890 */ /* 0x000fe2000fffe03f */
[----:B------:R-:W-:-:S03]  /*0f30*/  UMOV UR39, URZ ;  /* 0x0000003f00277c82 */ /* 0x000fc60008000000 */
[----:B------:R-:W-:-:S04]  /*0f40*/  USHF.R.S32.HI UR5, URZ, 0x1f, UR4 ;  /* 0x0000001f3f057899 */ /* 0x000fc80008011404 */
[----:B------:R-:W-:-:S04]  /*0f50*/  ULEA.HI UR5, UR5, UR4, URZ, 0x6 ;  /* 0x0000000405057291 */ /* 0x000fc8000f8f303f */
[----:B------:R-:W-:-:S12]  /*0f60*/  USHF.R.S32.HI UR40, URZ, 0x6, UR5 ;  /* 0x000000063f287899 */ /* 0x000fd80008011405 */
.L_x_290:
[----:B------:R-:W-:Y:S01]  /*0f70*/  LOP3.LUT R0, R18, 0x80, RZ, 0xc0, !PT ;  /* 0x0000008012007812 */ /* 0x000fe200078ec0ff */
[----:B---3--:R-:W3:Y:S01]  /*0f80*/  S2UR UR7, SR_CgaCtaId ;  /* 0x00000000000779c3 */ /* 0x008ee20000008800 */
[----:B------:R-:W-:Y:S02]  /*0f90*/  UMOV UR6, 0x400 ;  /* 0x0000040000067882 */ /* 0x000fe40000000000 */
[----:B------:R-:W-:-:S06]  /*0fa0*/  SHF.R.U32.HI R0, RZ, 0x7, R0 ;  /* 0x00000007ff007819 */ /* 0x000fcc0000011600 */
[----:B----4-:R-:W4:Y:S01]  /*0fb0*/  SHFL.IDX PT, R0, R0, RZ, 0x1f ;  /* 0x00001fff00007589 */ /* 0x010f2200000e0000 */
[----:B---3--:R-:W-:Y:S01]  /*0fc0*/  ULEA UR6, UR7, UR6, 0x18 ;  /* 0x0000000607067291 */ /* 0x008fe2000f8ec03f */
[----:B----4-:R-:W-:-:S13]  /*0fd0*/  R2UR UR4, R0 ;  /* 0x00000000000472ca */ /* 0x010fda00000e0000 */
[----:B------:R-:W-:-:S04]  /*0fe0*/  ULEA.HI UR5, UR4, UR4, URZ, 0x1 ;  /* 0x0000000404057291 */ /* 0x000fc8000f8f083f */
[----:B------:R-:W-:-:S04]  /*0ff0*/  ULOP3.LUT UR5, UR5, 0xffffe, URZ, 0xc0, !UPT ;  /* 0x000ffffe05057892 */ /* 0x000fc8000f8ec03f */
[----:B------:R-:W-:-:S03]  /*1000*/  UIADD3 UR5, UR4, -UR5, URZ ;  /* 0x8000000504057290 */ /* 0x000fc6000fffe03f */
[----:B------:R-:W-:Y:S01]  /*1010*/  ULDC UR4, c[0x0][0x28c] ;  /* 0x0000a30000047ab9 */ /* 0x000fe20000000800 */
[----:B------:R-:W-:Y:S01]  /*1020*/  ULEA UR5, UR5, UR6, 0xc ;  /* 0x0000000605057291 */ /* 0x000fe2000f8e603f */
[----:B------:R-:W-:-:S03]  /*1030*/  ISETP.LT.AND P0, PT, RZ, UR4, PT ;  /* 0x00000004ff007c0c */ /* 0x000fc6000bf01270 */
[----:B------:R-:W-:-:S04]  /*1040*/  UIADD3 UR5, UR5, 0x180, URZ ;  /* 0x0000018005057890 */ /* 0x000fc8000fffe03f */
[----:B------:R-:W-:-:S04]  /*1050*/  USHF.R.U32.HI UR5, URZ, 0x4, UR5 ;  /* 0x000000043f057899 */ /* 0x000fc80008011605 */
[----:B------:R-:W-:Y:S02]  /*1060*/  ULOP3.LUT UR41, UR5, 0x3fff, URZ, 0xc0, !UPT ;  /* 0x00003fff05297892 */ /* 0x000fe4000f8ec03f */
[----:B------:R-:W-:Y:S10]  /*1070*/  @P0 BRA `(.L_x_13) ;  /* 0x0000000000400947 */ /* 0x000ff40003800000 */
[----:B------:R-:W-:Y:S01]  /*1080*/  MOV R0, 0x0 ;  /* 0x0000000000007802 */ /* 0x000fe20000000f00 */
[----:B------:R-:W-:Y:S01]  /*1090*/  ULDC.64 UR4, c[0x4][0x68] ;  /* 0x01001a0000047ab9 */ /* 0x000fe20000000a00 */
[----:B------:R-:W-:Y:S01]  /*10a0*/  ULDC.64 UR6, c[0x4][0x8] ;  /* 0x0100020000067ab9 */ /* 0x000fe20000000a00 */
[----:B01----:R-:W-:Y:S01]  /*10b0*/  IMAD.U32 R4, RZ, RZ, UR4 ;  /* 0x00000004ff047e24 */ /* 0x003fe2000f8e00ff */
[----:B------:R0:W1:Y:S01]  /*10c0*/  LDC.64 R14, c[0x4][R0] ;  /* 0x01000000000e7b82 */ /* 0x0000620000000a00 */
[----:B------:R-:W-:Y:S01]  /*10d0*/  IMAD.U32 R5, RZ, RZ, UR5 ;  /* 0x00000005ff057e24 */ /* 0x000fe2000f8e00ff */
[----:B------:R-:W-:Y:S01]  /*10e0*/  ULDC.64 UR4, c[0x4][0x70] ;  /* 0x01001c0000047ab9 */ /* 0x000fe20000000a00 */
[----:B------:R-:W-:Y:S02]  /*10f0*/  IMAD.U32 R10, RZ, RZ, UR6 ;  /* 0x00000006ff0a7e24 */ /* 0x000fe4000f8e00ff */
[----:B------:R-:W-:Y:S02]  /*1100*/  IMAD.U32 R6, RZ, RZ, UR4 ;  /* 0x00000004ff067e24 */ /* 0x000fe4000f8e00ff */
[----:B------:R-:W-:-:S02]  /*1110*/  IMAD.U32 R7, RZ, RZ, UR5 ;  /* 0x00000005ff077e24 */ /* 0x000fc4000f8e00ff */
[----:B------:R-:W-:Y:S02]  /*1120*/  IMAD.U32 R11, RZ, RZ, UR7 ;  /* 0x00000007ff0b7e24 */ /* 0x000fe4000f8e00ff */
[----:B------:R-:W-:Y:S02]  /*1130*/  IMAD.MOV.U32 R8, RZ, RZ, 0x1e1 ;  /* 0x000001e1ff087424 */ /* 0x000fe400078e00ff */
[----:B------:R-:W-:Y:S02]  /*1140*/  IMAD.MOV.U32 R12, RZ, RZ, 0x1 ;  /* 0x00000001ff0c7424 */ /* 0x000fe400078e00ff */
[----:B0-----:R-:W-:-:S07]  /*1150*/  IMAD.MOV.U32 R13, RZ, RZ, RZ ;  /* 0x000000ffff0d7224 */ /* 0x001fce00078e00ff */
[----:B------:R-:W-:-:S07]  /*1160*/  LEPC R20, `(.L_x_13) ;  /* 0x000000001014794e */ /* 0x000fce0000000000 */
[----:B-12--5:R-:W-:Y:S05]  /*1170*/  CALL.ABS.NOINC R14 ;  /* 0x000000000e007343 */ /* 0x026fea0003c00000 */
.L_x_13:
[----:B------:R-:W-:-:S04]  /*1180*/  LOP3.LUT R0, R19, 0x1, RZ, 0xfc, !PT ;  /* 0x0000000113007812 */ /* 0x000fc800078efcff */
[----:B------:R-:W-:-:S13]  /*1190*/  ISETP.NE.AND P0, PT, R0, 0x3, PT ;  /* 0x000000030000780c */ /* 0x000fda0003f05270 */
[----:B------:R-:W-:Y:S05]  /*11a0*/  @!P0 BRA `(.L_x_14) ;  /* 0x0000000000048947 */ /* 0x000fea0003800000 */
[----:B------:R-:W-:Y:S01]  /*11b0*/  BPT.TRAP 0x1 ;  /* 0x000000040000795c */ /* 0x000fe20000300000 */
.L_x_14:
[----:B------:R-:W3:Y:S01]  /*11c0*/  S2UR UR5, SR_CgaCtaId ;  /* 0x00000000000579c3 */ /* 0x000ee20000008800 */
[----:B------:R-:W-:Y:S01]  /*11d0*/  UMOV UR4, 0x400 ;  /* 0x0000040000047882 */ /* 0x000fe20000000000 */
[----:B------:R-:W-:Y:S02]  /*11e0*/  IMAD.U32 R0, RZ, RZ, UR38 ;  /* 0x00000026ff007e24 */ /* 0x000fe4000f8e00ff */
[----:B------:R-:W-:-:S03]  /*11f0*/  IMAD.U32 R3, RZ, RZ, UR39 ;  /* 0x00000027ff037e24 */ /* 0x000fc6000f8e00ff */
[----:B------:R-:W-:Y:S01]  /*1200*/  SHF.L.U32 R0, R0, 0x1f, RZ ;  /* 0x0000001f00007819 */ /* 0x000fe200000006ff */
[----:B---3--:R-:W-:-:S06]  /*1210*/  ULEA UR4, UR5, UR4, 0x18 ;  /* 0x0000000405047291 */ /* 0x008fcc000f8ec03f */
[----:B------:R-:W-:-:S04]  /*1220*/  IMAD.U32 R6, RZ, RZ, UR4 ;  /* 0x00000004ff067e24 */ /* 0x000fc8000f8e00ff */
[----:B------:R-:W-:-:S04]  /*1230*/  IMAD R3, R3, 0x8, R6 ;  /* 0x0000000803037824 */ /* 0x000fc800078e0206 */
[----:B------:R3:W4:Y:S01]  /*1240*/  SYNCS.PHASECHK.TRANS64.TRYWAIT P1, [R3+URZ], R0 ;  /* 0x00000000030075a7 */ /* 0x000722000802017f */
[----:B------:R-:W-:Y:S05]  /*1250*/  @!P0 BRA `(.L_x_15) ;  /* 0x0000000000048947 */ /* 0x000fea0003800000 */
[----:B------:R-:W-:Y:S01]  /*1260*/  BPT.TRAP 0x1 ;  /* 0x000000040000795c */ /* 0x000fe20000300000 */
.L_x_15:
[----:B----4-:R-:W-:Y:S05]  /*1270*/  @P1 BRA `(.L_x_16) ;  /* 0x0000000000081947 */ /* 0x010fea0003800000 */
[----:B------:R-:W4:Y:S02]  /*1280*/  SYNCS.PHASECHK.TRANS64.TRYWAIT P1, [R3+URZ], R0 ;  /* 0x00000000030075a7 */ /* 0x000f24000802017f */
[----:B----4-:R-:W-:Y:S05]  /*1290*/  @!P1 BRA `(.L_x_17) ;  /* 0x0000008800649947 */ /* 0x010fea0003800000 */
.L_x_16:
[----:B------:R-:W-:-:S04]  /*12a0*/  UISETP.LT.AND UP0, UPT, UR40, 0x1, UPT ;  /* 0x000000012800788c */ /* 0x000fc8000bf01270 */
[----:B------:R-:W-:-:S06]  /*12b0*/  USEL UR4, UR40, 0x1, UP0 ;  /* 0x0000000128047887 */ /* 0x000fcc0008000000 */
[----:B---34-:R-:W-:Y:S01]  /*12c0*/  IMAD.U32 R0, RZ, RZ, UR4 ;  /* 0x00000004ff007e24 */ /* 0x018fe2000f8e00ff */
[----:B------:R-:W-:Y:S05]  /*12d0*/  WARPSYNC.ALL ;  /* 0x0000000000007948 */ /* 0x000fea0003800000 */
[----:B------:R-:W-:-:S04]  /*12e0*/  IADD3 R0, -R0, UR40, RZ ;  /* 0x0000002800007c10 */ /* 0x000fc8000fffe1ff */
[----:B------:R-:W-:Y:S02]  /*12f0*/  ISETP.GE.AND P1, PT, R0, 0x1, PT ;  /* 0x000000010000780c */ /* 0x000fe40003f26270 */
[----:B------:R-:W-:Y:S01]  /*1300*/  R2UR UR4, R6 ;  /* 0x00000000060472ca */ /* 0x000fe200000e0000 */
[----:B------:R-:W-:Y:S01]  /*1310*/  ULOP3.LUT UR41, UR41, 0x10000, URZ, 0xfc, !UPT ;  /* 0x0001000029297892 */ /* 0x000fe2000f8efc3f */
[----:B------:R-:W-:Y:S01]  /*1320*/  WARPGROUP.ARRIVE ;  /* 0x00000000000079c5 */ /* 0x000fe20000000000 */
[----:B------:R-:W-:Y:S01]  /*1330*/  UMOV UR5, 0x80000020 ;  /* 0x8000002000057882 */ /* 0x000fe20000000000 */
[----:B------:R-:W-:-:S09]  /*1340*/  UMOV UR7, 0x80000020 ;  /* 0x8000002000077882 */ /* 0x000fd20000000000 */
[----:B------:R-:W-:-:S04]  /*1350*/  UIADD3 UR4, UR4, 0xc180, URZ ;  /* 0x0000c18004047890 */ /* 0x000fc8000fffe03f */
[----:B------:R-:W-:-:S04]  /*1360*/  USHF.R.U32.HI UR4, URZ, 0x4, UR4 ;  /* 0x000000043f047899 */ /* 0x000fc80008011604 */
[----:B------:R-:W-:-:S04]  /*1370*/  ULOP3.LUT UR4, UR4, 0x3fff, URZ, 0xc0, !UPT ;  /* 0x00003fff04047892 */ /* 0x000fc8000f8ec03f */
[----:B------:R-:W-:Y:S02]  /*1380*/  ULOP3.LUT UR9, UR4, 0x10000, URZ, 0xfc, !UPT ;  /* 0x0001000004097892 */ /* 0x000fe4000f8efc3f */
[----:B------:R-:W-:Y:S02]  /*1390*/  ULEA UR4, UR39, UR41, 0x9 ;  /* 0x0000002927047291 */ /* 0x000fe4000f8e483f */
[----:B------:R-:W-:-:S09]  /*13a0*/  ULEA UR6, UR39, UR9, 0xa ;  /* 0x0000000927067291 */ /* 0x000fd2000f8e503f */
[----:B------:R-:W-:Y:S01]  /*13b0*/  IGMMA.64x256x32.S8.S8 R24, gdesc[UR4], RZ, !UPT, gsb0 ;  /* 0x06600000041879f1 */ /* 0x000fe2000c0410ff */
[----:B------:R-:W-:Y:S02]  /*13c0*/  UIADD3 UR4, UR4, 0x2, URZ ;  /* 0x0000000204047890 */ /* 0x000fe4000fffe03f */
[----:B------:R-:W-:Y:S01]  /*13d0*/  UIADD3 UR6, UR6, 0x2, URZ ;  /* 0x0000000206067890 */ /* 0x000fe2000fffe03f */
[----:B------:R-:W-:Y:S01]  /*13e0*/  UMOV UR5, 0x80000020 ;  /* 0x8000002000057882 */ /* 0x000fe20000000000 */
[----:B------:R-:W-:Y:S01]  /*13f0*/  UMOV UR7, 0x80000020 ;  /* 0x8000002000077882 */ /* 0x000fe20000000000 */
[----:B------:R-:W-:Y:S02]  /*1400*/  WARPGROUP.DEPBAR.LE gsb0, 0x0 ;  /* 0x00008000000079c5 */ /* 0x000fe40000010000 */
[----:B------:R-:W-:-:S06]  /*1410*/  WARPGROUP.ARRIVE ;  /* 0x00000000000079c5 */ /* 0x000fcc0000000000 */
[----:B------:R-:W-:Y:S03]  /*1420*/  IGMMA.64x256x32.S8.S8 R24, gdesc[UR4], R24, gsb0 ;  /* 0x06600000041879f1 */ /* 0x000fe60008041018 */
[----:B------:R-:W-:Y:S02]  /*1430*/  WARPGROUP.DEPBAR.LE gsb0, 0x0 ;  /* 0x00008000000079c5 */ /* 0x000fe40000010000 */
[----:B------:R-:W-:Y:S05]  /*1440*/  @!P1 BRA `(.L_x_18) ;  /* 0x0000000000e09947 */ /* 0x000fea0003800000 */
[----:B------:R-:W-:Y:S02]  /*1450*/  UIADD3 UR4, UR39, 0x1, URZ ;  /* 0x0000000127047890 */ /* 0x000fe4000fffe03f */
[----:B------:R-:W-:Y:S02]  /*1460*/  IMAD.U32 R3, RZ, RZ, UR39 ;  /* 0x00000027ff037e24 */ /* 0x000fe4000f8e00ff */
[----:B------:R-:W-:-:S04]  /*1470*/  UISETP.NE.AND UP0, UPT, UR4, 0x6, UPT ;  /* 0x000000060400788c */ /* 0x000fc8000bf05270 */
[----:B------:R-:W-:Y:S02]  /*1480*/  USEL UR5, URZ, 0x1, UP0 ;  /* 0x000000013f057887 */ /* 0x000fe40008000000 */
[----:B------:R-:W-:Y:S02]  /*1490*/  USEL UR8, UR4, URZ, UP0 ;  /* 0x0000003f04087287 */ /* 0x000fe40008000000 */
[----:B------:R-:W-:-:S06]  /*14a0*/  ULOP3.LUT UR5, UR38, UR5, URZ, 0x3c, !UPT ;  /* 0x0000000526057292 */ /* 0x000fcc000f8e3c3f */
[----:B------:R-:W-:-:S07]  /*14b0*/  IMAD.U32 R7, RZ, RZ, UR5 ;  /* 0x00000005ff077e24 */ /* 0x000fce000f8e00ff */
.L_x_25:
[----:B------:R-:W-:Y:S05]  /*14c0*/  @!P0 BRA `(.L_x_19) ;  /* 0x0000000000048947 */ /* 0x000fea0003800000 */
[----:B------:R-:W-:Y:S01]  /*14d0*/  BPT.TRAP 0x1 ;  /* 0x000000040000795c */ /* 0x000fe20000300000 */
.L_x_19:
[----:B------:R-:W3:Y:S01]  /*14e0*/  S2UR UR5, SR_CgaCtaId ;  /* 0x00000000000579c3 */ /* 0x000ee20000008800 */
[----:B------:R-:W-:Y:S01]  /*14f0*/  UMOV UR4, 0x400 ;  /* 0x0000040000047882 */ /* 0x000fe20000000000 */
[----:B01----:R-:W-:Y:S01]  /*1500*/  IMAD.U32 R5, RZ, RZ, UR8 ;  /* 0x00000008ff057e24 */ /* 0x003fe2000f8e00ff */
[----:B------:R-:W-:Y:S01]  /*1510*/  SHF.L.U32 R4, R7, 0x1f, RZ ;  /* 0x0000001f07047819 */ /* 0x000fe200000006ff */
[----:B---3--:R-:W-:-:S06]  /*1520*/  ULEA UR4, UR5, UR4, 0x18 ;  /* 0x0000000405047291 */ /* 0x008fcc000f8ec03f */
[----:B------:R-:W-:-:S04]  /*1530*/  IMAD.U32 R6, RZ, RZ, UR4 ;  /* 0x00000004ff067e24 */ /* 0x000fc8000f8e00ff */
[----:B------:R-:W-:-:S04]  /*1540*/  IMAD R5, R5, 0x8, R6 ;  /* 0x0000000805057824 */ /* 0x000fc800078e0206 */
[----:B------:R0:W1:Y:S01]  /*1550*/  SYNCS.PHASECHK.TRANS64.TRYWAIT P1, [R5+URZ], R4 ;  /* 0x00000004050075a7 */ /* 0x000062000802017f */
[----:B------:R-:W-:Y:S05]  /*1560*/  @!P0 BRA `(.L_x_20) ;  /* 0x0000000000048947 */ /* 0x000fea0003800000 */
[----:B------:R-:W-:Y:S01]  /*1570*/  BPT.TRAP 0x1 ;  /* 0x000000040000795c */ /* 0x000fe20000300000 */
.L_x_20:
[----:B-1----:R-:W-:Y:S05]  /*1580*/  @P1 BRA `(.L_x_21) ;  /* 0x0000000000081947 */ /* 0x002fea0003800000 */
[----:B------:R-:W1:Y:S02]  /*1590*/  SYNCS.PHASECHK.TRANS64.TRYWAIT P1, [R5+URZ], R4 ;  /* 0x00000004050075a7 */ /* 0x000e64000802017f */
[----:B-1----:R-:W-:Y:S05]  /*15a0*/  @!P1 BRA `(.L_x_22) ;  /* 0x0000008400b49947 */ /* 0x002fea0003800000 */
.L_x_21:
[----:B------:R-:W-:Y:S01]  /*15b0*/  ULEA UR4, UR8, UR41, 0x9 ;  /* 0x0000002908047291 */ /* 0x000fe2000f8e483f */
[----:B------:R-:W-:Y:S01]  /*15c0*/  WARPGROUP.ARRIVE ;  /* 0x00000000000079c5 */ /* 0x000fe20000000000 */
[----:B------:R-:W-:Y:S01]  /*15d0*/  ULEA UR6, UR8, UR9, 0xa ;  /* 0x0000000908067291 */ /* 0x000fe2000f8e503f */
[----:B------:R-:W-:Y:S01]  /*15e0*/  UMOV UR5, 0x80000020 ;  /* 0x8000002000057882 */ /* 0x000fe20000000000 */
[----:B------:R-:W-:-:S07]  /*15f0*/  UMOV UR7, 0x80000020 ;  /* 0x8000002000077882 */ /* 0x000fce0000000000 */
[----:B------:R-:W-:Y:S01]  /*1600*/  IGMMA.64x256x32.S8.S8 R24, gdesc[UR4], R24, gsb0 ;  /* 0x06600000041879f1 */ /* 0x000fe20008041018 */
        /* <DEDUP_REMOVED lines=9> */
[----:B------:R-:W-:Y:S01]  /*16a0*/  BPT.TRAP 0x1 ;  /* 0x000000040000795c */ /* 0x000fe20000300000 */
.L_x_23:
[----:B01----:R-:W-:Y:S01]  /*16b0*/  IMAD R4, R3, 0x8, R6 ;  /* 0x0000000803047824 */ /* 0x003fe200078e0206 */
[----:B------:R-:W-:-:S03]  /*16c0*/  ISETP.GT.U32.AND P1, PT, R19, 0x1, PT ;  /* 0x000000011300780c */ /* 0x000fc60003f24070 */
[----:B------:R-:W-:-:S05]  /*16d0*/  VIADD R4, R4, 0x30 ;  /* 0x0000003004047836 */ /* 0x000fca0000000000 */
[----:B------:R-:W-:-:S04]  /*16e0*/  PRMT R4, RZ, 0x654, R4 ;  /* 0x00000654ff047816 */ /* 0x000fc80000000004 */
[----:B------:R0:W-:Y:S01]  /*16f0*/  SYNCS.ARRIVE.TRANS64.RED.A1T0 RZ, [R4+URZ], RZ ;  /* 0x000000ff04ff79a7 */ /* 0x0001e2000810043f */
[----:B------:R-:W-:Y:S05]  /*1700*/  @P1 BRA `(.L_x_24) ;  /* 0x0000000000041947 */ /* 0x000fea0003800000 */
[----:B------:R-:W-:Y:S01]  /*1710*/  BPT.TRAP 0x1 ;  /* 0x000000040000795c */ /* 0x000fe20000300000 */
.L_x_24:
[----:B------:R-:W-:Y:S01]  /*1720*/  UIADD3 UR8, UR8, 0x1, URZ ;  /* 0x0000000108087890 */ /* 0x000fe2000fffe03f */
[C---:B------:R-:W-:Y:S01]  /*1730*/  ISETP.GT.AND P2, PT, R0.reuse, 0x1, PT ;  /* 0x000000010000780c */ /* 0x040fe20003f44270 */
[----:B------:R-:W-:Y:S02]  /*1740*/  VIADD R3, R3, 0x1 ;  /* 0x0000000103037836 */ /* 0x000fe40000000000 */
[----:B------:R-:W-:Y:S01]  /*1750*/  UISETP.NE.AND UP0, UPT, UR8, 0x6, UPT ;  /* 0x000000060800788c */ /* 0x000fe2000bf05270 */
[----:B------:R-:W-:Y:S02]  /*1760*/  VIADD R0, R0, 0xffffffff ;  /* 0xffffffff00007836 */ /* 0x000fe40000000000 */
[C---:B------:R-:W-:Y:S01]  /*1770*/  ISETP.NE.AND P1, PT, R3.reuse, 0x6, PT ;  /* 0x000000060300780c */ /* 0x040fe20003f25270 */
[----:B------:R-:W-:Y:S02]  /*1780*/  USEL UR4, URZ, 0x1, UP0 ;  /* 0x000000013f047887 */ /* 0x000fe40008000000 */
[----:B------:R-:W-:Y:S01]  /*1790*/  USEL UR8, UR8, URZ, UP0 ;  /* 0x0000003f08087287 */ /* 0x000fe20008000000 */
[----:B------:R-:W-:-:S03]  /*17a0*/  SEL R3, R3, RZ, P1 ;  /* 0x000000ff03037207 */ /* 0x000fc60000800000 */
[----:B------:R-:W-:Y:S01]  /*17b0*/  LOP3.LUT R7, R7, UR4, RZ, 0x3c, !PT ;  /* 0x0000000407077c12 */ /* 0x000fe2000f8e3cff */
[----:B------:R-:W-:Y:S07]  /*17c0*/  @P2 BRA `(.L_x_25) ;  /* 0xfffffffc003c2947 */ /* 0x000fee000383ffff */
.L_x_18:
[----:B------:R-:W3:Y:S02]  /*17d0*/  LDC R0, c[0x0][0x28c] ;  /* 0x0000a300ff007b82 */ /* 0x000ee40000000800 */
[----:B---3--:R-:W-:-:S13]  /*17e0*/  ISETP.GE.AND P1, PT, R0, 0x1, PT ;  /* 0x000000010000780c */ /* 0x008fda0003f26270 */
[----:B------:R-:W-:Y:S05]  /*17f0*/  @!P1 BRA `(.L_x_26) ;  /* 0x0000000000409947 */ /* 0x000fea0003800000 */
[----:B------:R-:W-:Y:S05]  /*1800*/  @!P0 BRA `(.L_x_27) ;  /* 0x0000000000048947 */ /* 0x000fea0003800000 */
[----:B------:R-:W-:Y:S01]  /*1810*/  BPT.TRAP 0x1 ;  /* 0x000000040000795c */ /* 0x000fe20000300000 */
.L_x_27:
[----:B------:R-:W-:Y:S01]  /*1820*/  UISETP.LT.AND UP0, UPT, UR40, 0x1, UPT ;  /* 0x000000012800788c */ /* 0x000fe2000bf01270 */
[----:B------:R-:W-:-:S03]  /*1830*/  ISETP.GT.U32.AND P0, PT, R19, 0x1, PT ;  /* 0x000000011300780c */ /* 0x000fc60003f04070 */
[----:B------:R-:W-:-:S04]  /*1840*/  USEL UR6, UR40, 0x1, UP0 ;  /* 0x0000000128067887 */ /* 0x000fc80008000000 */
[----:B------:R-:W-:-:S04]  /*1850*/  UIADD3 UR6, UR39, UR40, -UR6 ;  /* 0x0000002827067290 */ /* 0x000fc8000fffe806 */
[----:B------:R-:W-:-:S04]  /*1860*/  UIMAD.WIDE.U32 UR4, UR6, -0x55555555, URZ ;  /* 0xaaaaaaab060478a5 */ /* 0x000fc8000f8e003f */
[----:B------:R-:W-:-:S04]  /*1870*/  USHF.R.U32.HI UR4, URZ, 0x2, UR5 ;  /* 0x000000023f047899 */ /* 0x000fc80008011605 */
[----:B------:R-:W-:-:S06]  /*1880*/  UIMAD UR6, UR4, -0x6, UR6 ;  /* 0xfffffffa040678a4 */ /* 0x000fcc000f8e0206 */
[----:B------:R-:W-:-:S04]  /*1890*/  IMAD.U32 R3, RZ, RZ, UR6 ;  /* 0x00000006ff037e24 */ /* 0x000fc8000f8e00ff */
[----:B------:R-:W-:-:S04]  /*18a0*/  IMAD R0, R3, 0x8, R6 ;  /* 0x0000000803007824 */ /* 0x000fc800078e0206 */
[----:B------:R-:W-:-:S05]  /*18b0*/  VIADD R0, R0, 0x30 ;  /* 0x0000003000007836 */ /* 0x000fca0000000000 */
[----:B------:R-:W-:-:S04]  /*18c0*/  PRMT R0, RZ, 0x654, R0 ;  /* 0x00000654ff007816 */ /* 0x000fc80000000000 */
[----:B------:R3:W-:Y:S01]  /*18d0*/  SYNCS.ARRIVE.TRANS64.RED.A1T0 RZ, [R0+URZ], RZ ;  /* 0x000000ff00ff79a7 */ /* 0x0007e2000810043f */
[----:B------:R-:W-:Y:S05]  /*18e0*/  @P0 BRA `(.L_x_26) ;  /* 0x0000000000040947 */ /* 0x000fea0003800000 */
[----:B------:R-:W-:Y:S01]  /*18f0*/  BPT.TRAP 0x1 ;  /* 0x000000040000795c */ /* 0x000fe20000300000 */
.L_x_26:
[----:B------:R-:W4:Y:S01]  /*1900*/  LDC R9, c[0x0][0x288] ;  /* 0x0000a200ff097b82 */ /* 0x000f220000000800 */
[--C-:B---3--:R-:W-:Y:S01]  /*1910*/  SHF.R.U32.HI R0, RZ, 0x2, R18.reuse ;  /* 0x00000002ff007819 */ /* 0x108fe20000011612 */
[----:B------:R-:W-:Y:S01]  /*1920*/  UIADD3 UR39, UR40, UR39, URZ ;  /* 0x0000002728277290 */ /* 0x000fe2000fffe03f */
[----:B01----:R-:W-:Y:S01]  /*1930*/  SHF.R.U32.HI R5, RZ, 0x7, R18 ;  /* 0x00000007ff057819 */ /* 0x003fe20000011612 */
[----:B------:R-:W-:Y:S01]  /*1940*/  ULDC UR7, c[0x0][0x284] ;  /* 0x0000a10000077ab9 */ /* 0x000fe20000000800 */
[----:B------:R-:W-:Y:S01]  /*1950*/  LOP3.LUT R4, R18, 0x60, RZ, 0xc0, !PT ;  /* 0x0000006012047812 */ /* 0x000fe200078ec0ff */
[----:B------:R-:W-:Y:S01]  /*1960*/  UISETP.GT.U32.AND UP0, UPT, UR39, 0x5, UPT ;  /* 0x000000052700788c */ /* 0x000fe2000bf04070 */
[----:B------:R-:W-:Y:S01]  /*1970*/  LOP3.LUT R3, R0, 0x7, RZ, 0xc0, !PT ;  /* 0x0000000700037812 */ /* 0x000fe200078ec0ff */
[----:B------:R-:W-:Y:S01]  /*1980*/  UISETP.GE.U32.AND UP1, UPT, UR40, 0x6, UPT ;  /* 0x000000062800788c */ /* 0x000fe2000bf26070 */
[----:B------:R-:W-:Y:S01]  /*1990*/  LOP3.LUT R0, R5, 0x1, RZ, 0xc0, !PT ;  /* 0x0000000105007812 */ /* 0x000fe200078ec0ff */
[----:B------:R-:W-:Y:S01]  /*19a0*/  UISETP.LT.U32.AND UP0, UPT, UR40, 0x6, UP0 ;  /* 0x000000062800788c */ /* 0x000fe20008701070 */
[----:B------:R-:W-:Y:S01]  /*19b0*/  SHF.R.U32.HI R6, RZ, 0x1, R4 ;  /* 0x00000001ff067819 */ /* 0x000fe20000011604 */
[----:B------:R-:W-:Y:S01]  /*19c0*/  IMAD.SHL.U32 R4, R18, 0x2, RZ ;  /* 0x0000000212047824 */ /* 0x000fe200078e00ff */
[----:B------:R-:W-:Y:S01]  /*19d0*/  SHF.R.S32.HI R14, RZ, 0x1f, R22 ;  /* 0x0000001fff0e7819 */ /* 0x000fe20000011416 */
[----:B------:R-:W-:Y:S01]  /*19e0*/  IMAD.SHL.U32 R8, R0, 0x40, RZ ;  /* 0x0000004000087824 */ /* 0x000fe200078e00ff */
[--C-:B------:R-:W-:Y:S01]  /*19f0*/  IADD3 R5, RZ, -R6, -R3.reuse ;  /* 0x80000006ff057210 */ /* 0x100fe20007ffe803 */
[----:B------:R-:W-:Y:S01]  /*1a00*/  ULDC.64 UR8, c[0x0][0x5d0] ;  /* 0x0001740000087ab9 */ /* 0x000fe20000000a00 */
[----:B------:R-:W-:Y:S01]  /*1a10*/  LOP3.LUT R4, R4, 0x6, RZ, 0xc0, !PT ;  /* 0x0000000604047812 */ /* 0x000fe200078ec0ff */
[----:B------:R-:W-:Y:S01]  /*1a20*/  UIMAD.WIDE.U32 UR4, UR39, -0x55555555, URZ ;  /* 0xaaaaaaab270478a5 */ /* 0x000fe2000f8e003f */
[----:B------:R-:W-:Y:S01]  /*1a30*/  LOP3.LUT R3, R8, 0x40, R3, 0xe2, !PT ;  /* 0x0000004008037812 */ /* 0x000fe200078ee203 */
[----:B------:R-:W-:Y:S01]  /*1a40*/  IMAD R7, R0, -0x40, R5 ;  /* 0xffffffc000077824 */ /* 0x000fe200078e0205 */
[----:B------:R-:W-:Y:S01]  /*1a50*/  LOP3.LUT R0, R18, 0x3, RZ, 0xc0, !PT ;  /* 0x0000000312007812 */ /* 0x000fe200078ec0ff */
[----:B------:R-:W-:Y:S01]  /*1a60*/  USEL UR6, URZ, 0x1, !UP0 ;  /* 0x000000013f067887 */ /* 0x000fe2000c000000 */
[----:B------:R-:W-:Y:S01]  /*1a70*/  PRMT R8, R4, 0x6540, R23 ;  /* 0x0000654004087816 */ /* 0x000fe20000000017 */
[----:B------:R-:W-:Y:S01]  /*1a80*/  IMAD.SHL.U32 R23, R23, 0x100, RZ ;  /* 0x0000010017177824 */ /* 0x000fe200078e00ff */
[----:B------:R-:W-:Y:S01]  /*1a90*/  USHF.R.U32.HI UR4, URZ, 0x2, UR5 ;  /* 0x000000023f047899 */ /* 0x000fe20008011605 */
[----:B----4-:R-:W-:Y:S01]  /*1aa0*/  IMAD R12, R0, -0x2, R9 ;  /* 0xfffffffe000c7824 */ /* 0x010fe200078e0209 */
[----:B------:R-:W-:Y:S01]  /*1ab0*/  ULOP3.LUT UR38, UR38, UR6, URZ, 0x3c, !UPT ;  /* 0x0000000626267292 */ /* 0x000fe2000f8e3c3f */
[----:B------:R-:W-:Y:S01]  /*1ac0*/  IMAD.SHL.U32 R0, R152, 0x80, RZ ;  /* 0x0000008098007824 */ /* 0x000fe200078e00ff */
[----:B------:R-:W-:Y:S01]  /*1ad0*/  ISETP.GE.AND P0, PT, R23, R9, PT ;  /* 0x000000091700720c */ /* 0x000fe20003f06270 */
[----:B------:R-:W-:Y:S01]  /*1ae0*/  IMAD R5, R14, UR8, RZ ;  /* 0x000000080e057c24 */ /* 0x000fe2000f8e02ff */
[--C-:B------:R-:W-:Y:S01]  /*1af0*/  SHF.R.S32.HI R9, RZ, 0x1f, R8.reuse ;  /* 0x0000001fff097819 */ /* 0x100fe20000011408 */
[----:B------:R-:W-:Y:S01]  /*1b00*/  IMAD.WIDE R10, R152, 0x80, RZ ;  /* 0x00000080980a7825 */ /* 0x000fe200078e02ff */
[C---:B------:R-:W-:Y:S01]  /*1b10*/  ISETP.GE.OR P0, PT, R0.reuse, UR7, P0 ;  /* 0x0000000700007c0c */ /* 0x040fe20008706670 */
[----:B------:R-:W-:Y:S01]  /*1b20*/  UIMAD UR39, UR4, -0x6, UR39 ;  /* 0xfffffffa042778a4 */ /* 0x000fe2000f8e0227 */
[----:B------:R-:W-:Y:S01]  /*1b30*/  IADD3 R160, -R0, UR7, R7 ;  /* 0x0000000700a07c10 */ /* 0x000fe2000fffe107 */
[C---:B------:R-:W-:Y:S01]  /*1b40*/  IMAD R13, R22.reuse, UR9, R5 ;  /* 0x00000009160d7c24 */ /* 0x040fe2000f8e0205 */
[----:B------:R-:W-:Y:S01]  /*1b50*/  @UP1 ULOP3.LUT UR38, UR38, 0x1, UR4, 0x78, !UPT ;  /* 0x0000000126261892 */ /* 0x000fe2000f8e7804 */
[----:B------:R-:W-:Y:S01]  /*1b60*/  IMAD.WIDE.U32 R4, R22, UR8, R8 ;  /* 0x0000000816047c25 */ /* 0x000fe2000f8e0008 */
[----:B------:R-:W-:-:S03]  /*1b70*/  LOP3.LUT R161, R10, R3, R6, 0xfe, !PT ;  /* 0x000000030aa17212 */ /* 0x000fc600078efe06 */
[----:B------:R-:W-:Y:S02]  /*1b80*/  IMAD.IADD R5, R5, 0x1, R13 ;  /* 0x0000000105057824 */ /* 0x000fe400078e020d */
[----:B------:R-:W-:Y:S02]  /*1b90*/  IMAD.IADD R0, R12, 0x1, -R23 ;  /* 0x000000010c007824 */ /* 0x000fe400078e0a17 */
[----:B------:R-:W-:Y:S01]  /*1ba0*/  IMAD.MOV.U32 R152, RZ, RZ, -0x1 ;  /* 0xffffffffff987424 */ /* 0x000fe200078e00ff */
[----:B------:R-:W-:Y:S06]  /*1bb0*/  @P0 BRA `(.L_x_28) ;  /* 0x0000006000a00947 */ /* 0x000fec0003800000 */
[----:B------:R-:W0:Y:S01]  /*1bc0*/  LDC.64 R12, c[0x0][0x5c8] ;  /* 0x00017200ff0c7b82 */ /* 0x000e220000000a00 */
[----:B------:R-:W-:Y:S01]  /*1bd0*/  ULDC.64 UR4, c[0x0][0x5c0] ;  /* 0x0001700000047ab9 */ /* 0x000fe20000000a00 */
[----:B------:R-:W-:Y:S01]  /*1be0*/  BSSY B0, `(.L_x_28) ;  /* 0x0000625000007945 */ /* 0x000fe20003800000 */
[-C--:B0-----:R-:W-:Y:S02]  /*1bf0*/  IMAD R6, R11, R12.reuse, RZ ;  /* 0x0000000c0b067224 */ /* 0x081fe400078e02ff */
[----:B------:R-:W-:-:S04]  /*1c00*/  IMAD.WIDE.U32 R4, R161, R12, R4 ;  /* 0x0000000ca1047225 */ /* 0x000fc800078e0004 */
[----:B------:R-:W-:Y:S01]  /*1c10*/  IMAD R3, R161, R13, R6 ;  /* 0x0000000da1037224 */ /* 0x000fe200078e0206 */
[----:B------:R-:W-:-:S03]  /*1c20*/  IADD3 R4, P0, R4, UR4, RZ ;  /* 0x0000000404047c10 */ /* 0x000fc6000ff1e0ff */
[----:B------:R-:W-:Y:S01]  /*1c30*/  IMAD.IADD R3, R5, 0x1, R3 ;  /* 0x0000000105037824 */ /* 0x000fe200078e0203 */
[----:B------:R-:W-:-:S04]  /*1c40*/  LEA R6, P1, R12, R4, 0x3 ;  /* 0x000000040c067211 */ /* 0x000fc800078218ff */
[----:B------:R-:W-:Y:S02]  /*1c50*/  IADD3.X R5, R3, UR5, RZ, P0, !PT ;  /* 0x0000000503057c10 */ /* 0x000fe400087fe4ff */
[----:B-----5:R-:W-:Y:S02]  /*1c60*/  ISETP.NE.AND P0, PT, R154, RZ, PT ;  /* 0x000000ff9a00720c */ /* 0x020fe40003f05270 */
[----:B------:R-:W-:-:S11]  /*1c70*/  LEA.HI.X R7, R12, R5, R13, 0x3, P1 ;  /* 0x000000050c077211 */ /* 0x000fd600008f1c0d */
[----:B------:R-:W-:Y:S05]  /*1c80*/  @!P0 BRA `(.L_x_29) ;  /* 0x0000004800608947 */ /* 0x000fea0003800000 */
[----:B------:R-:W0:Y:S01]  /*1c90*/  LDC.64 R156, c[0x0][0x5b0] ;  /* 0x00016c00ff9c7b82 */ /* 0x000e220000000a00 */
[----:B------:R-:W-:Y:S01]  /*1ca0*/  ULDC.64 UR4, c[0x0][0x5b8] ;  /* 0x00016e0000047ab9 */ /* 0x000fe20000000a00 */
[----:B------:R-:W-:Y:S01]  /*1cb0*/  ISETP.GE.AND P1, PT, R160, 0x1, PT ;  /* 0x00000001a000780c */ /* 0x000fe20003f26270 */
[----:B------:R-:W-:Y:S01]  /*1cc0*/  IMAD R3, R14, UR4, RZ ;  /* 0x000000040e037c24 */ /* 0x000fe2000f8e02ff */
[----:B------:R-:W-:Y:S01]  /*1cd0*/  BSSY B1, `(.L_x_30) ;  /* 0x000000e000017945 */ /* 0x000fe20003800000 */
[----:B------:R-:W-:Y:S01]  /*1ce0*/  IMAD.WIDE.U32 R20, R22, UR4, R8 ;  /* 0x0000000416147c25 */ /* 0x000fe2000f8e0008 */
[----:B------:R-:W-:Y:S02]  /*1cf0*/  ISETP.LT.OR P5, PT, R0, 0x1, !P1 ;  /* 0x000000010000780c */ /* 0x000fe40004fa1670 */
[----:B------:R-:W1:Y:S01]  /*1d00*/  LDC.64 R158, c[0x0][0x5a8] ;  /* 0x00016a00ff9e7b82 */ /* 0x000e620000000a00 */
[----:B------:R-:W-:Y:S02]  /*1d10*/  IMAD R3, R22, UR5, R3 ;  /* 0x0000000516037c24 */ /* 0x000fe4000f8e0203 */
[----:B------:R-:W-:-:S02]  /*1d20*/  IMAD.MOV.U32 R14, RZ, RZ, R20 ;  /* 0x000000ffff0e7224 */ /* 0x000fc400078e0014 */
[----:B------:R-:W-:Y:S02]  /*1d30*/  IMAD.IADD R15, R21, 0x1, R3 ;  /* 0x00000001150f7824 */ /* 0x000fe400078e0203 */
[-C--:B0-----:R-:W-:Y:S02]  /*1d40*/  IMAD R10, R11, R156.reuse, RZ ;  /* 0x0000009c0b0a7224 */ /* 0x081fe400078e02ff */
[----:B------:R-:W-:-:S04]  /*1d50*/  IMAD.WIDE.U32 R8, R161, R156, R14 ;  /* 0x0000009ca1087225 */ /* 0x000fc800078e000e */
[----:B------:R-:W-:Y:S01]  /*1d60*/  IMAD R13, R161, R157, R10 ;  /* 0x0000009da10d7224 */ /* 0x000fe200078e020a */
[----:B-1----:R-:W-:-:S04]  /*1d70*/  IADD3 R8, P0, R8, R158, RZ ;  /* 0x0000009e08087210 */ /* 0x002fc80007f1e0ff */
[----:B------:R-:W-:Y:S01]  /*1d80*/  IADD3.X R9, R159, R9, R13, P0, !PT ;  /* 0x000000099f097210 */ /* 0x000fe200007fe40d */
[----:B------:R-:W-:Y:S08]  /*1d90*/  @P5 BRA `(.L_x_31) ;  /* 0x0000000000045947 */ /* 0x000ff00003800000 */
[----:B--2---:R0:W5:Y:S02]  /*1da0*/  LDG.E.U8 R155, desc[UR36][R8.64] ;  /* 0x00000024089b7981 */ /* 0x004164000c1e1100 */
.L_x_31:
[----:B------:R-:W-:Y:S05]  /*1db0*/  BSYNC B1 ;  /* 0x0000000000017941 */ /* 0x000fea0003800000 */
.L_x_30:
[----:B-----5:R-:W-:Y:S01]  /*1dc0*/  LOP3.LUT R3, R155, 0xffff, RZ, 0xc0, !PT ;  /* 0x0000ffff9b037812 */ /* 0x020fe200078ec0ff */
[----:B------:R-:W-:Y:S01]  /*1dd0*/  IMAD.SHL.U32 R10, R156, 0x8, RZ ;  /* 0x000000089c0a7824 */ /* 0x000fe200078e00ff */
[----:B------:R-:W-:Y:S01]  /*1de0*/  ISETP.LT.OR P2, PT, R0, 0x2, !P1 ;  /* 0x000000020000780c */ /* 0x000fe20004f41670 */
[----:B------:R-:W-:Y:S01]  /*1df0*/  BSSY B1, `(.L_x_32) ;  /* 0x000000e000017945 */ /* 0x000fe20003800000 */
[----:B------:R-:W-:Y:S02]  /*1e00*/  PRMT R3, R3, 0x8880, RZ ;  /* 0x0000888003037816 */ /* 0x000fe400000000ff */
[----:B------:R-:W-:Y:S02]  /*1e10*/  SHF.L.U64.HI R11, R156, 0x3, R157 ;  /* 0x000000039c0b7819 */ /* 0x000fe4000001029d */
[----:B------:R-:W-:Y:S01]  /*1e20*/  ISETP.GE.AND P0, PT, R160, 0x9, PT ;  /* 0x00000009a000780c */ /* 0x000fe20003f06270 */
[----:B------:R-:W-:Y:S02]  /*1e30*/  IMAD R12, R3, R154, RZ ;  /* 0x0000009a030c7224 */ /* 0x000fe400078e02ff */
[----:B------:R-:W-:-:S04]  /*1e40*/  IMAD.WIDE.U32 R10, R161, R156, R10 ;  /* 0x0000009ca10a7225 */ /* 0x000fc800078e000a */
[----:B------:R-:W-:Y:S01]  /*1e50*/  @!P5 IMAD R3, R24, R153, R12 ;  /* 0x000000991803d224 */ /* 0x000fe200078e020c */
[----:B------:R-:W-:Y:S01]  /*1e60*/  IADD3 R10, P3, P4, R20, R158, R10 ;  /* 0x0000009e140a7210 */ /* 0x000fe20007c7e00a */
[----:B------:R-:W-:-:S03]  /*1e70*/  IMAD.IADD R13, R13, 0x1, R11 ;  /* 0x000000010d0d7824 */ /* 0x000fc600078e020b */
[----:B------:R1:W-:Y:S01]  /*1e80*/  @!P5 STG.E.U8 desc[UR36][R4.64], R3 ;  /* 0x000000030400d986 */ /* 0x0003e2000c101124 */
[----:B------:R-:W-:Y:S08]  /*1e90*/  @P2 BRA `(.L_x_33) ;  /* 0x00000000000c2947 */ /* 0x000ff00003800000 */
[----:B--2---:R-:W1:Y:S02]  /*1ea0*/  LDG.E.U8 R155, desc[UR36][R8.64+0x1] ;  /* 0x00000124089b7981 */ /* 0x004e64000c1e1100 */
[----:B-1----:R-:W-:-:S05]  /*1eb0*/  PRMT R3, R155, 0x8880, RZ ;  /* 0x000088809b037816 */ /* 0x002fca00000000ff */
[----:B------:R-:W-:-:S07]  /*1ec0*/  IMAD R12, R3, R154, RZ ;  /* 0x0000009a030c7224 */ /* 0x000fce00078e02ff */
.L_x_33:
[----:B------:R-:W-:Y:S05]  /*1ed0*/  BSYNC B1 ;  /* 0x0000000000017941 */ /* 0x000fea0003800000 */
.L_x_32:
[C---:B------:R-:W-:Y:S01]  /*1ee0*/  ISETP.LT.OR P5, PT, R0.reuse, 0x1, !P0 ;  /* 0x000000010000780c */ /* 0x040fe200047a1670 */
[----:B------:R-:W-:Y:S01]  /*1ef0*/  @!P2 IMAD R25, R25, R153, R12 ;  /* 0x000000991919a224 */ /* 0x000fe200078e020c */
[----:B------:R-:W-:Y:S01]  /*1f00*/  BSSY B1, `(.L_x_34) ;  /* 0x000000a000017945 */ /* 0x000fe20003800000 */
[----:B------:R-:W-:Y:S02]  /*1f10*/  IADD3.X R11, R15, R159, R13, P3, P4 ;  /* 0x0000009f0f0b7210 */ /* 0x000fe40001fe840d */
[C---:B------:R-:W-:Y:S01]  /*1f20*/  ISETP.LT.OR P3, PT, R0.reuse, 0x2, !P0 ;  /* 0x000000020000780c */ /* 0x040fe20004761670 */
[----:B------:R3:W-:Y:S01]  /*1f30*/  @!P2 STG.E.U8 desc[UR36][R4.64+0x1], R25 ;  /* 0x000001190400a986 */ /* 0x0007e2000c101124 */
[C---:B------:R-:W-:Y:S02]  /*1f40*/  ISETP.LT.OR P4, PT, R0.reuse, 0x9, !P1 ;  /* 0x000000090000780c */ /* 0x040fe40004f81670 */
[----:B------:R-:W-:-:S04]  /*1f50*/  ISETP.LT.OR P2, PT, R0, 0xa, !P1 ;  /* 0x0000000a0000780c */ /* 0x000fc80004f41670 */
[----:B------:R-:W-:Y:S09]  /*1f60*/  @P5 BRA `(.L_x_35) ;  /* 0x00000000000c5947 */ /* 0x000ff20003800000 */
[----:B--2---:R-:W1:Y:S02]  /*1f70*/  LDG.E.U8 R155, desc[UR36][R10.64] ;  /* 0x000000240a9b7981 */ /* 0x004e64000c1e1100 */
[----:B-1----:R-:W-:-:S05]  /*1f80*/  PRMT R3, R155, 0x8880, RZ ;  /* 0x000088809b037816 */ /* 0x002fca00000000ff */
[----:B------:R-:W-:-:S07]  /*1f90*/  IMAD R12, R3, R154, RZ ;  /* 0x0000009a030c7224 */ /* 0x000fce00078e02ff */
.L_x_35:
[----:B------:R-:W-:Y:S05]  /*1fa0*/  BSYNC B1 ;  /* 0x0000000000017941 */ /* 0x000fea0003800000 */
.L_x_34:
[----:B-1----:R-:W-:Y:S01]  /*1fb0*/  @!P5 IMAD R3, R26, R153, R12 ;  /* 0x000000991a03d224 */ /* 0x002fe200078e020c */
[----:B------:R-:W-:Y:S04]  /*1fc0*/  BSSY B1, `(.L_x_36) ;  /* 0x0000006000017945 */ /* 0x000fe80003800000 */
[----:B------:R1:W-:Y:S01]  /*1fd0*/  @!P5 STG.E.U8 desc[UR36][R6.64], R3 ;  /* 0x000000030600d986 */ /* 0x0003e2000c101124 */
[----:B------:R-:W-:Y:S05]  /*1fe0*/  @P3 BRA `(.L_x_37) ;  /* 0x00000000000c3947 */ /* 0x000fea0003800000 */
[----:B--2---:R-:W1:Y:S02]  /*1ff0*/  LDG.E.U8 R155, desc[UR36][R10.64+0x1] ;  /* 0x000001240a9b7981 */ /* 0x004e64000c1e1100 */
[----:B-1----:R-:W-:-:S05]  /*2000*/  PRMT R3, R155, 0x8880, RZ ;  /* 0x000088809b037816 */ /* 0x002fca00000000ff */
[----:B------:R-:W-:-:S07]  /*2010*/  IMAD R12, R3, R154, RZ ;  /* 0x0000009a030c7224 */ /* 0x000fce00078e02ff */
.L_x_37:
[----:B------:R-:W-:Y:S05]  /*2020*/  BSYNC B1 ;  /* 0x0000000000017941 */ /* 0x000fea0003800000 */
.L_x_36:
[----:B------:R-:W-:Y:S01]  /*2030*/  @!P3 IMAD R27, R27, R153, R12 ;  /* 0x000000991b1bb224 */ /* 0x000fe200078e020c */
[----:B------:R-:W-:Y:S04]  /*2040*/  BSSY B1, `(.L_x_38) ;  /* 0x0000006000017945 */ /* 0x000fe80003800000 */
[----:B------:R4:W-:Y:S01]  /*2050*/  @!P3 STG.E.U8 desc[UR36][R6.64+0x1], R27 ;  /* 0x0000011b0600b986 */ /* 0x0009e2000c101124 */
[----:B------:R-:W-:Y:S05]  /*2060*/  @P4 BRA `(.L_x_39) ;  /* 0x00000000000c4947 */ /* 0x000fea0003800000 */
[----:B--2---:R-:W1:Y:S02]  /*2070*/  LDG.E.U8 R155, desc[UR36][R8.64+0x8] ;  /* 0x00000824089b7981 */ /* 0x004e64000c1e1100 */
[----:B-1----:R-:W-:-:S05]  /*2080*/  PRMT R3, R155, 0x8880, RZ ;  /* 0x000088809b037816 */ /* 0x002fca00000000ff */
[----:B------:R-:W-:-:S07]  /*2090*/  IMAD R12, R3, R154, RZ ;  /* 0x0000009a030c7224 */ /* 0x000fce00078e02ff */
.L_x_39:
[----:B------:R-:W-:Y:S05]  /*20a0*/  BSYNC B1 ;  /* 0x0000000000017941 */ /* 0x000fea0003800000 */
.L_x_38:
[----:B-1----:R-:W-:Y:S01]  /*20b0*/  @!P4 IMAD R3, R28, R153, R12 ;  /* 0x000000991c03c224 */ /* 0x002fe200078e020c */
[----:B------:R-:W-:Y:S04]  /*20c0*/  BSSY B1, `(.L_x_40) ;  /* 0x0000006000017945 */ /* 0x000fe80003800000 */
[----:B------:R1:W-:Y:S01]  /*20d0*/  @!P4 STG.E.U8 desc[UR36][R4.64+0x8], R3 ;  /* 0x000008030400c986 */ /* 0x0003e2000c101124 */
[----:B------:R-:W-:Y:S05]  /*20e0*/  @P2 BRA `(.L_x_41) ;  /* 0x00000000000c2947 */ /* 0x000fea0003800000 */
[----:B--2---:R-:W1:Y:S02]  /*20f0*/  LDG.E.U8 R155, desc[UR36][R8.64+0x9] ;  /* 0x00000924089b7981 */ /* 0x004e64000c1e1100 */
[----:B-1----:R-:W-:-:S05]  /*2100*/  PRMT R3, R155, 0x8880, RZ ;  /* 0x000088809b037816 */ /* 0x002fca00000000ff */
[----:B------:R-:W-:-:S07]  /*2110*/  IMAD R12, R3, R154, RZ ;  /* 0x0000009a030c7224 */ /* 0x000fce00078e02ff */
.L_x_41:
[----:B------:R-:W-:Y:S05]  /*2120*/  BSYNC B1 ;  /* 0x0000000000017941 */ /* 0x000fea0003800000 */
.L_x_40:
[C---:B------:R-:W-:Y:S01]  /*2130*/  ISETP.LT.OR P4, PT, R0.reuse, 0x9, !P0 ;  /* 0x000000090000780c */ /* 0x040fe20004781670 */
[----:B------:R-:W-:Y:S01]  /*2140*/  @!P2 IMAD R29, R29, R153, R12 ;  /* 0x000000991d1da224 */ /* 0x000fe200078e020c */
[----:B------:R-:W-:Y:S01]  /*2150*/  BSSY B1, `(.L_x_42) ;  /* 0x0000009000017945 */ /* 0x000fe20003800000 */
[C---:B------:R-:W-:Y:S02]  /*2160*/  ISETP.LT.OR P3, PT, R0.reuse, 0xa, !P0 ;  /* 0x0000000a0000780c */ /* 0x040fe40004761670 */
[C---:B------:R-:W-:Y:S01]  /*2170*/  ISETP.LT.OR P5, PT, R0.reuse, 0x11, !P1 ;  /* 0x000000110000780c */ /* 0x040fe20004fa1670 */
[----:B------:R0:W-:Y:S01]  /*2180*/  @!P2 STG.E.U8 desc[UR36][R4.64+0x9], R29 ;  /* 0x0000091d0400a986 */ /* 0x0001e2000c101124 */
[----:B------:R-:W-:-:S06]  /*2190*/  ISETP.LT.OR P2, PT, R0, 0x12, !P1 ;  /* 0x000000120000780c */ /* 0x000fcc0004f41670 */
[----:B------:R-:W-:Y:S07]  /*21a0*/  @P4 BRA `(.L_x_43) ;  /* 0x00000000000c4947 */ /* 0x000fee0003800000 */
[----:B--2---:R-:W1:Y:S02]  /*21b0*/  LDG.E.U8 R155, desc[UR36][R10.64+0x8] ;  /* 0x000008240a9b7981 */ /* 0x004e64000c1e1100 */
[----:B-1----:R-:W-:-:S05]  /*21c0*/  PRMT R3, R155, 0x8880, RZ ;  /* 0x000088809b037816 */ /* 0x002fca00000000ff */
[----:B------:R-:W-:-:S07]  /*21d0*/  IMAD R12, R3, R154, RZ ;  /* 0x0000009a030c7224 */ /* 0x000fce00078e02ff */
.L_x_43:
[----:B------:R-:W-:Y:S05]  /*21e0*/  BSYNC B1 ;  /* 0x0000000000017941 */ /* 0x000fea0003800000 */
.L_x_42:
[----:B-1----:R-:W-:Y:S01]  /*21f0*/  @!P4 IMAD R3, R30, R153, R12 ;  /* 0x000000991e03c224 */ /* 0x002fe200078e020c */
[----:B------:R-:W-:Y:S04]  /*2200*/  BSSY B1, `(.L_x_44) ;  /* 0x0000006000017945 */ /* 0x000fe80003800000 */
[----:B------:R1:W-:Y:S01]  /*2210*/  @!P4 STG.E.U8 desc[UR36][R6.64+0x8], R3 ;  /* 0x000008030600c986 */ /* 0x0003e2000c101124 */
[----:B------:R-:W-:Y:S05]  /*2220*/  @P3 BRA `(.L_x_45) ;  /* 0x00000000000c3947 */ /* 0x000fea0003800000 */
[----:B--2---:R-:W1:Y:S02]  /*2230*/  LDG.E.U8 R155, desc[UR36][R10.64+0x9] ;  /* 0x000009240a9b7981 */ /* 0x004e64000c1e1100 */
[----:B-1----:R-:W-:-:S05]  /*2240*/  PRMT R3, R155, 0x8880, RZ ;  /* 0x000088809b037816 */ /* 0x002fca00000000ff */
[----:B------:R-:W-:-:S07]  /*2250*/  IMAD R12, R3, R154, RZ ;  /* 0x0000009a030c7224 */ /* 0x000fce00078e02ff */
.L_x_45:
[----:B------:R-:W-:Y:S05]  /*2260*/  BSYNC B1 ;  /* 0x0000000000017941 */ /* 0x000fea0003800000 */
.L_x_44:
[----:B------:R-:W-:Y:S01]  /*2270*/  @!P3 IMAD R31, R31, R153, R12 ;  /* 0x000000991f1fb224 */ /* 0x000fe200078e020c */
[----:B------:R-:W-:Y:S04]  /*2280*/  BSSY B1, `(.L_x_46) ;  /* 0x0000006000017945 */ /* 0x000fe80003800000 */
[----:B------:R0:W-:Y:S01]  /*2290*/  @!P3 STG.E.U8 desc[UR36][R6.64+0x9], R31 ;  /* 0x0000091f0600b986 */ /* 0x0001e2000c101124 */
[----:B------:R-:W-:Y:S05]  /*22a0*/  @P5 BRA `(.L_x_47) ;  /* 0x00000000000c5947 */ /* 0x000fea0003800000 */
[----:B--2---:R-:W1:Y:S02]  /*22b0*/  LDG.E.U8 R155, desc[UR36][R8.64+0x10] ;  /* 0x00001024089b7981 */ /* 0x004e64000c1e1100 */
[----:B-1----:R-:W-:-:S05]  /*22c0*/  PRMT R3, R155, 0x8880, RZ ;  /* 0x000088809b037816 */ /* 0x002fca00000000ff */
[----:B------:R-:W-:-:S07]  /*22d0*/  IMAD R12, R3, R154, RZ ;  /* 0x0000009a030c7224 */ /* 0x000fce00078e02ff */
.L_x_47:
[----:B------:R-:W-:Y:S05]  /*22e0*/  BSYNC B1 ;  /* 0x0000000000017941 */ /* 0x000fea0003800000 */
.L_x_46:
[----:B-1----:R-:W-:Y:S01]  /*22f0*/  @!P5 IMAD R3, R32, R153, R12 ;  /* 0x000000992003d224 */ /* 0x002fe200078e020c */
[----:B------:R-:W-:Y:S04]  /*2300*/  BSSY B1, `(.L_x_48) ;  /* 0x0000006000017945 */ /* 0x000fe80003800000 */
[----:B------:R1:W-:Y:S01]  /*2310*/  @!P5 STG.E.U8 desc[UR36][R4.64+0x10], R3 ;  /* 0x000010030400d986 */ /* 0x0003e2000c101124 */
[----:B------:R-:W-:Y:S05]  /*2320*/  @P2 BRA `(.L_x_49) ;  /* 0x00000000000c2947 */ /* 0x000fea0003800000 */
[----:B--2---:R-:W1:Y:S02]  /*2330*/  LDG.E.U8 R155, desc[UR36][R8.64+0x11] ;  /* 0x00001124089b7981 */ /* 0x004e64000c1e1100 */
[----:B-1----:R-:W-:-:S05]  /*2340*/  PRMT R3, R155, 0x8880, RZ ;  /* 0x000088809b037816 */ /* 0x002fca00000000ff */
[----:B------:R-:W-:-:S07]  /*2350*/  IMAD R12, R3, R154, RZ ;  /* 0x0000009a030c7224 */ /* 0x000fce00078e02ff */
.L_x_49:
[----:B------:R-:W-:Y:S05]  /*2360*/  BSYNC B1 ;  /* 0x0000000000017941 */ /* 0x000fea0003800000 */
.L_x_48:
        /* <DEDUP_REMOVED lines=11> */
.L_x_51:
[----:B------:R-:W-:Y:S05]  /*2420*/  BSYNC B1 ;  /* 0x0000000000017941 */ /* 0x000fea0003800000 */
.L_x_50:
[----:B-1----:R-:W-:Y:S01]  /*2430*/  @!P4 IMAD R3, R34, R153, R12 ;  /* 0x000000992203c224 */ /* 0x002fe200078e020c */
[----:B------:R-:W-:Y:S04]  /*2440*/  BSSY B1, `(.L_x_52) ;  /* 0x0000006000017945 */ /* 0x000fe80003800000 */
[----:B------:R1:W-:Y:S01]  /*2450*/  @!P4 STG.E.U8 desc[UR36][R6.64+0x10], R3 ;  /* 0x000010030600c986 */ /* 0x0003e2000c101124 */
[----:B------:R-:W-:Y:S05]  /*2460*/  @P3 BRA `(.L_x_53) ;  /* 0x00000000000c3947 */ /* 0x000fea0003800000 */
[----:B--2---:R-:W1:Y:S02]  /*2470*/  LDG.E.U8 R155, desc[UR36][R10.64+0x11] ;  /* 0x000011240a9b7981 */ /* 0x004e64000c1e1100 */
[----:B-1----:R-:W-:-:S05]  /*2480*/  PRMT R3, R155, 0x8880, RZ ;  /* 0x000088809b037816 */ /* 0x002fca00000000ff */
[----:B------:R-:W-:-:S07]  /*2490*/  IMAD R12, R3, R154, RZ ;  /* 0x0000009a030c7224 */ /* 0x000fce00078e02ff */
.L_x_53:
[----:B------:R-:W-:Y:S05]  /*24a0*/  BSYNC B1 ;  /* 0x0000000000017941 */ /* 0x000fea0003800000 */
.L_x_52:
[----:B------:R-:W-:Y:S01]  /*24b0*/  @!P3 IMAD R35, R35, R153, R12 ;  /* 0x000000992323b224 */ /* 0x000fe200078e020c */
[----:B------:R-:W-:Y:S04]  /*24c0*/  BSSY B1, `(.L_x_54) ;  /* 0x0000006000017945 */ /* 0x000fe80003800000 */
[----:B------:R0:W-:Y:S01]  /*24d0*/  @!P3 STG.E.U8 desc[UR36][R6.64+0x11], R35 ;  /* 0x000011230600b986 */ /* 0x0001e2000c101124 */
[----:B------:R-:W-:Y:S05]  /*24e0*/  @P5 BRA `(.L_x_55) ;  /* 0x00000000000c5947 */ /* 0x000fea0003800000 */
[----:B--2---:R-:W1:Y:S02]  /*24f0*/  LDG.E.U8 R155, desc[UR36][R8.64+0x18] ;  /* 0x00001824089b7981 */ /* 0x004e64000c1e1100 */
[----:B-1----:R-:W-:-:S05]  /*2500*/  PRMT R3, R155, 0x8880, RZ ;  /* 0x000088809b037816 */ /* 0x002fca00000000ff */
[----:B------:R-:W-:-:S07]  /*2510*/  IMAD R12, R3, R154, RZ ;  /* 0x0000009a030c7224 */ /* 0x000fce00078e02ff */
.L_x_55:
[----:B------:R-:W-:Y:S05]  /*2520*/  BSYNC B1 ;  /* 0x0000000000017941 */ /* 0x000fea0003800000 */
.L_x_54:
[----:B-1----:R-:W-:Y:S01]  /*2530*/  @!P5 IMAD R3, R36, R153, R12 ;  /* 0x000000992403d224 */ /* 0x002fe200078e020c */
[----:B------:R-:W-:Y:S04]  /*2540*/  BSSY B1, `(.L_x_56) ;  /* 0x0000006000017945 */ /* 0x000fe80003800000 */
[----:B------:R1:W-:Y:S01]  /*2550*/  @!P5 STG.E.U8 desc[UR36][R4.64+0x18], R3 ;  /* 0x000018030400d986 */ /* 0x0003e2000c101124 */
[----:B------:R-:W-:Y:S05]  /*2560*/  @P2 BRA `(.L_x_57) ;  /* 0x00000000000c2947 */ /* 0x000fea0003800000 */
[----:B--2---:R-:W1:Y:S02]  /*2570*/  LDG.E.U8 R155, desc[UR36][R8.64+0x19] ;  /* 0x00001924089b7981 */ /* 0x004e64000c1e1100 */
[----:B-1----:R-:W-:-:S05]  /*2580*/  PRMT R3, R155, 0x8880, RZ ;  /* 0x000088809b037816 */ /* 0x002fca00000000ff */
[----:B------:R-:W-:-:S07]  /*2590*/  IMAD R12, R3, R154, RZ ;  /* 0x0000009a030c7224 */ /* 0x000fce00078e02ff */
.L_x_57:
[----:B------:R-:W-:Y:S05]  /*25a0*/  BSYNC B1 ;  /* 0x0000000000017941 */ /* 0x000fea0003800000 */
.L_x_56:
        /* <DEDUP_REMOVED lines=11> */
.L_x_59:
[----:B------:R-:W-:Y:S05]  /*2660*/  BSYNC B1 ;  /* 0x0000000000017941 */ /* 0x000fea0003800000 */
.L_x_58:
[----:B-1----:R-:W-:Y:S01]  /*2670*/  @!P4 IMAD R3, R38, R153, R12 ;  /* 0x000000992603c224 */ /* 0x002fe200078e020c */
[----:B------:R-:W-:Y:S04]  /*2680*/  BSSY B1, `(.L_x_60) ;  /* 0x0000006000017945 */ /* 0x000fe80003800000 */
[----:B------:R1:W-:Y:S01]  /*2690*/  @!P4 STG.E.U8 desc[UR36][R6.64+0x18], R3 ;  /* 0x000018030600c986 */ /* 0x0003e2000c101124 */
[----:B------:R-:W-:Y:S05]  /*26a0*/  @P3 BRA `(.L_x_61) ;  /* 0x00000000000c3947 */ /* 0x000fea0003800000 */
[----:B--2---:R-:W1:Y:S02]  /*26b0*/  LDG.E.U8 R155, desc[UR36][R10.64+0x19] ;  /* 0x000019240a9b7981 */ /* 0x004e64000c1e1100 */
[----:B-1----:R-:W-:-:S05]  /*26c0*/  PRMT R3, R155, 0x8880, RZ ;  /* 0x000088809b037816 */ /* 0x002fca00000000ff */
[----:B------:R-:W-:-:S07]  /*26d0*/  IMAD R12, R3, R154, RZ ;  /* 0x0000009a030c7224 */ /* 0x000fce00078e02ff */
.L_x_61:
[----:B------:R-:W-:Y:S05]  /*26e0*/  BSYNC B1 ;  /* 0x0000000000017941 */ /* 0x000fea0003800000 */
.L_x_60:
[----:B------:R-:W-:Y:S01]  /*26f0*/  @!P3 IMAD R39, R39, R153, R12 ;  /* 0x000000992727b224 */ /* 0x000fe200078e020c */
[----:B------:R-:W-:Y:S04]  /*2700*/  BSSY B1, `(.L_x_62) ;  /* 0x0000006000017945 */ /* 0x000fe80003800000 */
[----:B------:R0:W-:Y:S01]  /*2710*/  @!P3 STG.E.U8 desc[UR36][R6.64+0x19], R39 ;  /* 0x000019270600b986 */ /* 0x0001e2000c101124 */
[----:B------:R-:W-:Y:S05]  /*2720*/  @P5 BRA `(.L_x_63) ;  /* 0x00000000000c5947 */ /* 0x000fea0003800000 */
[----:B--2---:R-:W1:Y:S02]  /*2730*/  LDG.E.U8 R155, desc[UR36][R8.64+0x20] ;  /* 0x00002024089b7981 */ /* 0x004e64000c1e1100 */
[----:B-1----:R-:W-:-:S05]  /*2740*/  PRMT R3, R155, 0x8880, RZ ;  /* 0x000088809b037816 */ /* 0x002fca00000000ff */
[----:B------:R-:W-:-:S07]  /*2750*/  IMAD R12, R3, R154, RZ ;  /* 0x0000009a030c7224 */ /* 0x000fce00078e02ff */
.L_x_63:
[----:B------:R-:W-:Y:S05]  /*2760*/  BSYNC B1 ;  /* 0x0000000000017941 */ /* 0x000fea0003800000 */
.L_x_62:
[----:B-1----:R-:W-:Y:S01]  /*2770*/  @!P5 IMAD R3, R40, R153, R12 ;  /* 0x000000992803d224 */ /* 0x002fe200078e020c */
[----:B------:R-:W-:Y:S04]  /*2780*/  BSSY B1, `(.L_x_64) ;  /* 0x0000006000017945 */ /* 0x000fe80003800000 */
[----:B------:R1:W-:Y:S01]  /*2790*/  @!P5 STG.E.U8 desc[UR36][R4.64+0x20], R3 ;  /* 0x000020030400d986 */ /* 0x0003e2000c101124 */
[----:B------:R-:W-:Y:S05]  /*27a0*/  @P2 BRA `(.L_x_65) ;  /* 0x00000000000c2947 */ /* 0x000fea0003800000 */
[----:B--2---:R-:W1:Y:S02]  /*27b0*/  LDG.E.U8 R155, desc[UR36][R8.64+0x21] ;  /* 0x00002124089b7981 */ /* 0x004e64000c1e1100 */
[----:B-1----:R-:W-:-:S05]  /*27c0*/  PRMT R3, R155, 0x8880, RZ ;  /* 0x000088809b037816 */ /* 0x002fca00000000ff */
[----:B------:R-:W-:-:S07]  /*27d0*/  IMAD R12, R3, R154, RZ ;  /* 0x0000009a030c7224 */ /* 0x000fce00078e02ff */
.L_x_65:
[----:B------:R-:W-:Y:S05]  /*27e0*/  BSYNC B1 ;  /* 0x0000000000017941 */ /* 0x000fea0003800000 */
.L_x_64:
        /* <DEDUP_REMOVED lines=11> */
.L_x_67:
[----:B------:R-:W-:Y:S05]  /*28a0*/  BSYNC B1 ;  /* 0x0000000000017941 */ /* 0x000fea0003800000 */
.L_x_66:
[----:B-1----:R-:W-:Y:S01]  /*28b0*/  @!P4 IMAD R3, R42, R153, R12 ;  /* 0x000000992a03c224 */ /* 0x002fe200078e020c */
[----:B------:R-:W-:Y:S04]  /*28c0*/  BSSY B1, `(.L_x_68) ;  /* 0x0000006000017945 */ /* 0x000fe80003800000 */
[----:B------:R1:W-:Y:S01]  /*28d0*/  @!P4 STG.E.U8 desc[UR36][R6.64+0x20], R3 ;  /* 0x000020030600c986 */ /* 0x0003e2000c101124 */
[----:B------:R-:W-:Y:S05]  /*28e0*/  @P3 BRA `(.L_x_69) ;  /* 0x00000000000c3947 */ /* 0x000fea0003800000 */
[----:B--2---:R-:W1:Y:S02]  /*28f0*/  LDG.E.U8 R155, desc[UR36][R10.64+0x21] ;  /* 0x000021240a9b7981 */ /* 0x004e64000c1e1100 */
[----:B-1----:R-:W-:-:S05]  /*2900*/  PRMT R3, R155, 0x8880, RZ ;  /* 0x000088809b037816 */ /* 0x002fca00000000ff */
[----:B------:R-:W-:-:S07]  /*2910*/  IMAD R12, R3, R154, RZ ;  /* 0x0000009a030c7224 */ /* 0x000fce00078e02ff */
.L_x_69:
[----:B------:R-:W-:Y:S05]  /*2920*/  BSYNC B1 ;  /* 0x0000000000017941 */ /* 0x000fea0003800000 */
.L_x_68:
[----:B------:R-:W-:Y:S01]  /*2930*/  @!P3 IMAD R43, R43, R153, R12 ;  /* 0x000000992b2bb224 */ /* 0x000fe200078e020c */
[----:B------:R-:W-:Y:S04]  /*2940*/  BSSY B1, `(.L_x_70) ;  /* 0x0000006000017945 */ /* 0x000fe80003800000 */
[----:B------:R0:W-:Y:S01]  /*2950*/  @!P3 STG.E.U8 desc[UR36][R6.64+0x21], R43 ;  /* 0x0000212b0600b986 */ /* 0x0001e2000c101124 */
[----:B------:R-:W-:Y:S05]  /*2960*/  @P5 BRA `(.L_x_71) ;  /* 0x00000000000c5947 */ /* 0x000fea0003800000 */
[----:B--2---:R-:W1:Y:S02]  /*2970*/  LDG.E.U8 R155, desc[UR36][R8.64+0x28] ;  /* 0x00002824089b7981 */ /* 0x004e64000c1e1100 */
[----:B-1----:R-:W-:-:S05]  /*2980*/  PRMT R3, R155, 0x8880, RZ ;  /* 0x000088809b037816 */ /* 0x002fca00000000ff */
[----:B------:R-:W-:-:S07]  /*2990*/  IMAD R12, R3, R154, RZ ;  /* 0x0000009a030c7224 */ /* 0x000fce00078e02ff */
.L_x_71:
[----:B------:R-:W-:Y:S05]  /*29a0*/  BSYNC B1 ;  /* 0x0000000000017941 */ /* 0x000fea0003800000 */
.L_x_70:
[----:B-1----:R-:W-:Y:S01]  /*29b0*/  @!P5 IMAD R3, R44, R153, R12 ;  /* 0x000000992c03d224 */ /* 0x002fe200078e020c */
[----:B------:R-:W-:Y:S04]  /*29c0*/  BSSY B1, `(.L_x_72) ;  /* 0x0000006000017945 */ /* 0x000fe80003800000 */
[----:B------:R1:W-:Y:S01]  /*29d0*/  @!P5 STG.E.U8 desc[UR36][R4.64+0x28], R3 ;  /* 0x000028030400d986 */ /* 0x0003e2000c101124 */
[----:B------:R-:W-:Y:S05]  /*29e0*/  @P2 BRA `(.L_x_73) ;  /* 0x00000000000c2947 */ /* 0x000fea0003800000 */
[----:B--2---:R-:W1:Y:S02]  /*29f0*/  LDG.E.U8 R155, desc[UR36][R8.64+0x29] ;  /* 0x00002924089b7981 */ /* 0x004e64000c1e1100 */
[----:B-1----:R-:W-:-:S05]  /*2a00*/  PRMT R3, R155, 0x8880, RZ ;  /* 0x000088809b037816 */ /* 0x002fca00000000ff */
[----:B------:R-:W-:-:S07]  /*2a10*/  IMAD R12, R3, R154, RZ ;  /* 0x0000009a030c7224 */ /* 0x000fce00078e02ff */
.L_x_73:
[----:B------:R-:W-:Y:S05]  /*2a20*/  BSYNC B1 ;  /* 0x0000000000017941 */ /* 0x000fea0003800000 */
.L_x_72:
        /* <DEDUP_REMOVED lines=11> */
.L_x_75:
[----:B------:R-:W-:Y:S05]  /*2ae0*/  BSYNC B1 ;  /* 0x0000000000017941 */ /* 0x000fea0003800000 */
.L_x_74:
[----:B-1----:R-:W-:Y:S01]  /*2af0*/  @!P4 IMAD R3, R46, R153, R12 ;  /* 0x000000992e03c224 */ /* 0x002fe200078e020c */
[----:B------:R-:W-:Y:S04]  /*2b00*/  BSSY B1, `(.L_x_76) ;  /* 0x0000006000017945 */ /* 0x000fe80003800000 */
[----:B------:R1:W-:Y:S01]  /*2b10*/  @!P4 STG.E.U8 desc[UR36][R6.64+0x28], R3 ;  /* 0x000028030600c986 */ /* 0x0003e2000c101124 */
[----:B------:R-:W-:Y:S05]  /*2b20*/  @P3 BRA `(.L_x_77) ;  /* 0x00000000000c3947 */ /* 0x000fea0003800000 */
[----:B--2---:R-:W1:Y:S02]  /*2b30*/  LDG.E.U8 R155, desc[UR36][R10.64+0x29] ;  /* 0x000029240a9b7981 */ /* 0x004e64000c1e1100 */
[----:B-1----:R-:W-:-:S05]  /*2b40*/  PRMT R3, R155, 0x8880, RZ ;  /* 0x000088809b037816 */ /* 0x002fca00000000ff */
[----:B------:R-:W-:-:S07]  /*2b50*/  IMAD R12, R3, R154, RZ ;  /* 0x0000009a030c7224 */ /* 0x000fce00078e02ff */
.L_x_77:
[----:B------:R-:W-:Y:S05]  /*2b60*/  BSYNC B1 ;  /* 0x0000000000017941 */ /* 0x000fea0003800000 */
.L_x_76:
[----:B------:R-:W-:Y:S01]  /*2b70*/  @!P3 IMAD R47, R47, R153, R12 ;  /* 0x000000992f2fb224 */ /* 0x000fe200078e020c */
[----:B------:R-:W-:Y:S04]  /*2b80*/  BSSY B1, `(.L_x_78) ;  /* 0x0000006000017945 */ /* 0x000fe80003800000 */
[----:B------:R0:W-:Y:S01]  /*2b90*/  @!P3 STG.E.U8 desc[UR36][R6.64+0x29], R47 ;  /* 0x0000292f0600b986 */ /* 0x0001e2000c101124 */
[----:B------:R-:W-:Y:S05]  /*2ba0*/  @P5 BRA `(.L_x_79) ;  /* 0x00000000000c5947 */ /* 0x000fea0003800000 */
[----:B--2---:R-:W1:Y:S02]  /*2bb0*/  LDG.E.U8 R155, desc[UR36][R8.64+0x30] ;  /* 0x00003024089b7981 */ /* 0x004e64000c1e1100 */
[----:B-1----:R-:W-:-:S05]  /*2bc0*/  PRMT R3, R155, 0x8880, RZ ;  /* 0x000088809b037816 */ /* 0x002fca00000000ff */
[----:B------:R-:W-:-:S07]  /*2bd0*/  IMAD R12, R3, R154, RZ ;  /* 0x0000009a030c7224 */ /* 0x000fce00078e02ff */
.L_x_79:
[----:B------:R-:W-:Y:S05]  /*2be0*/  BSYNC B1 ;  /* 0x0000000000017941 */ /* 0x000fea0003800000 */
.L_x_78:
[----:B-1----:R-:W-:Y:S01]  /*2bf0*/  @!P5 IMAD R3, R48, R153, R12 ;  /* 0x000000993003d224 */ /* 0x002fe200078e020c */
[----:B------:R-:W-:Y:S04]  /*2c00*/  BSSY B1, `(.L_x_80) ;  /* 0x0000006000017945 */ /* 0x000fe80003800000 */
[----:B------:R1:W-:Y:S01]  /*2c10*/  @!P5 STG.E.U8 desc[UR36][R4.64+0x30], R3 ;  /* 0x000030030400d986 */ /* 0x0003e2000c101124 */
[----:B------:R-:W-:Y:S05]  /*2c20*/  @P2 BRA `(.L_x_81) ;  /* 0x00000000000c2947 */ /* 0x000fea0003800000 */
[----:B--2---:R-:W1:Y:S02]  /*2c30*/  LDG.E.U8 R155, desc[UR36][R8.64+0x31] ;  /* 0x00003124089b7981 */ /* 0x004e64000c1e1100 */
[----:B-1----:R-:W-:-:S05]  /*2c40*/  PRMT R3, R155, 0x8880, RZ ;  /* 0x000088809b037816 */ /* 0x002fca00000000ff */
[----:B------:R-:W-:-:S07]  /*2c50*/  IMAD R12, R3, R154, RZ ;  /* 0x0000009a030c7224 */ /* 0x000fce00078e02ff */
.L_x_81:
[----:B------:R-:W-:Y:S05]  /*2c60*/  BSYNC B1 ;  /* 0x0000000000017941 */ /* 0x000fea0003800000 */
.L_x_80:
        /* <DEDUP_REMOVED lines=11> */
.L_x_83:
[----:B------:R-:W-:Y:S05]  /*2d20*/  BSYNC B1 ;  /* 0x0000000000017941 */ /* 0x000fea0003800000 */
.L_x_82:
[----:B-1----:R-:W-:Y:S01]  /*2d30*/  @!P4 IMAD R3, R50, R153, R12 ;  /* 0x000000993203c224 */ /* 0x002fe200078e020c */
[----:B------:R-:W-:Y:S04]  /*2d40*/  BSSY B1, `(.L_x_84) ;  /* 0x0000006000017945 */ /* 0x000fe80003800000 */
[----:B------:R1:W-:Y:S01]  /*2d50*/  @!P4 STG.E.U8 desc[UR36][R6.64+0x30], R3 ;  /* 0x000030030600c986 */ /* 0x0003e2000c101124 */
[----:B------:R-:W-:Y:S05]  /*2d60*/  @P3 BRA `(.L_x_85) ;  /* 0x00000000000c3947 */ /* 0x000fea0003800000 */
[----:B--2---:R-:W1:Y:S02]  /*2d70*/  LDG.E.U8 R155, desc[UR36][R10.64+0x31] ;  /* 0x000031240a9b7981 */ /* 0x004e64000c1e1100 */
[----:B-1----:R-:W-:-:S05]  /*2d80*/  PRMT R3, R155, 0x8880, RZ ;  /* 0x000088809b037816 */ /* 0x002fca00000000ff */
[----:B------:R-:W-:-:S07]  /*2d90*/  IMAD R12, R3, R154, RZ ;  /* 0x0000009a030c7224 */ /* 0x000fce00078e02ff */
.L_x_85:
[----:B------:R-:W-:Y:S05]  /*2da0*/  BSYNC B1 ;  /* 0x0000000000017941 */ /* 0x000fea0003800000 */
.L_x_84:
[----:B------:R-:W-:Y:S01]  /*2db0*/  @!P3 IMAD R51, R51, R153, R12 ;  /* 0x000000993333b224 */ /* 0x000fe200078e020c */
[----:B------:R-:W-:Y:S04]  /*2dc0*/  BSSY B1, `(.L_x_86) ;  /* 0x0000006000017945 */ /* 0x000fe80003800000 */
[----:B------:R0:W-:Y:S01]  /*2dd0*/  @!P3 STG.E.U8 desc[UR36][R6.64+0x31], R51 ;  /* 0x000031330600b986 */ /* 0x0001e2000c101124 */
[----:B------:R-:W-:Y:S05]  /*2de0*/  @P5 BRA `(.L_x_87) ;  /* 0x00000000000c5947 */ /* 0x000fea0003800000 */
[----:B--2---:R-:W1:Y:S02]  /*2df0*/  LDG.E.U8 R155, desc[UR36][R8.64+0x38] ;  /* 0x00003824089b7981 */ /* 0x004e64000c1e1100 */
[----:B-1----:R-:W-:-:S05]  /*2e00*/  PRMT R3, R155, 0x8880, RZ ;  /* 0x000088809b037816 */ /* 0x002fca00000000ff */
[----:B------:R-:W-:-:S07]  /*2e10*/  IMAD R12, R3, R154, RZ ;  /* 0x0000009a030c7224 */ /* 0x000fce00078e02ff */
.L_x_87:
[----:B------:R-:W-:Y:S05]  /*2e20*/  BSYNC B1 ;  /* 0x0000000000017941 */ /* 0x000fea0003800000 */
.L_x_86:
[----:B-1----:R-:W-:Y:S01]  /*2e30*/  @!P5 IMAD R3, R52, R153, R12 ;  /* 0x000000993403d224 */ /* 0x002fe200078e020c */
[----:B------:R-:W-:Y:S04]  /*2e40*/  BSSY B1, `(.L_x_88) ;  /* 0x0000006000017945 */ /* 0x000fe80003800000 */
[----:B------:R1:W-:Y:S01]  /*2e50*/  @!P5 STG.E.U8 desc[UR36][R4.64+0x38], R3 ;  /* 0x000038030400d986 */ /* 0x0003e2000c101124 */
[----:B------:R-:W-:Y:S05]  /*2e60*/  @P2 BRA `(.L_x_89) ;  /* 0x00000000000c2947 */ /* 0x000fea0003800000 */
[----:B--2---:R-:W1:Y:S02]  /*2e70*/  LDG.E.U8 R155, desc[UR36][R8.64+0x39] ;  /* 0x00003924089b7981 */ /* 0x004e64000c1e1100 */
[----:B-1----:R-:W-:-:S05]  /*2e80*/  PRMT R3, R155, 0x8880, RZ ;  /* 0x000088809b037816 */ /* 0x002fca00000000ff */
[----:B------:R-:W-:-:S07]  /*2e90*/  IMAD R12, R3, R154, RZ ;  /* 0x0000009a030c7224 */ /* 0x000fce00078e02ff */
.L_x_89:
[----:B------:R-:W-:Y:S05]  /*2ea0*/  BSYNC B1 ;  /* 0x0000000000017941 */ /* 0x000fea0003800000 */
.L_x_88:
        /* <DEDUP_REMOVED lines=11> */
.L_x_91:
[----:B------:R-:W-:Y:S05]  /*2f60*/  BSYNC B1 ;  /* 0x0000000000017941 */ /* 0x000fea0003800000 */
.L_x_90:
[----:B-1----:R-:W-:Y:S01]  /*2f70*/  @!P4 IMAD R3, R54, R153, R12 ;  /* 0x000000993603c224 */ /* 0x002fe200078e020c */
[----:B------:R-:W-:Y:S04]  /*2f80*/  BSSY B1, `(.L_x_92) ;  /* 0x0000006000017945 */ /* 0x000fe80003800000 */
[----:B------:R1:W-:Y:S01]  /*2f90*/  @!P4 STG.E.U8 desc[UR36][R6.64+0x38], R3 ;  /* 0x000038030600c986 */ /* 0x0003e2000c101124 */
[----:B------:R-:W-:Y:S05]  /*2fa0*/  @P3 BRA `(.L_x_93) ;  /* 0x00000000000c3947 */ /* 0x000fea0003800000 */
[----:B--2---:R-:W1:Y:S02]  /*2fb0*/  LDG.E.U8 R155, desc[UR36][R10.64+0x39] ;  /* 0x000039240a9b7981 */ /* 0x004e64000c1e1100 */
[----:B-1----:R-:W-:-:S05]  /*2fc0*/  PRMT R3, R155, 0x8880, RZ ;  /* 0x000088809b037816 */ /* 0x002fca00000000ff */
[----:B------:R-:W-:-:S07]  /*2fd0*/  IMAD R12, R3, R154, RZ ;  /* 0x0000009a030c7224 */ /* 0x000fce00078e02ff */
.L_x_93:
[----:B------:R-:W-:Y:S05]  /*2fe0*/  BSYNC B1 ;  /* 0x0000000000017941 */ /* 0x000fea0003800000 */
.L_x_92:
[----:B------:R-:W-:Y:S01]  /*2ff0*/  @!P3 IMAD R55, R55, R153, R12 ;  /* 0x000000993737b224 */ /* 0x000fe200078e020c */
[----:B------:R-:W-:Y:S04]  /*3000*/  BSSY B1, `(.L_x_94) ;  /* 0x0000006000017945 */ /* 0x000fe80003800000 */
[----:B------:R0:W-:Y:S01]  /*3010*/  @!P3 STG.E.U8 desc[UR36][R6.64+0x39], R55 ;  /* 0x000039370600b986 */ /* 0x0001e2000c101124 */
[----:B------:R-:W-:Y:S05]  /*3020*/  @P5 BRA `(.L_x_95) ;  /* 0x00000000000c5947 */ /* 0x000fea0003800000 */
[----:B--2---:R-:W1:Y:S02]  /*3030*/  LDG.E.U8 R155, desc[UR36][R8.64+0x40] ;  /* 0x00004024089b7981 */ /* 0x004e64000c1e1100 */
[----:B-1----:R-:W-:-:S05]  /*3040*/  PRMT R3, R155, 0x8880, RZ ;  /* 0x000088809b037816 */ /* 0x002fca00000000ff */
[----:B------:R-:W-:-:S07]  /*3050*/  IMAD R12, R3, R154, RZ ;  /* 0x0000009a030c7224 */ /* 0x000fce00078e02ff */
.L_x_95:
[----:B------:R-:W-:Y:S05]  /*3060*/  BSYNC B1 ;  /* 0x0000000000017941 */ /* 0x000fea0003800000 */
.L_x_94:
[----:B-1----:R-:W-:Y:S01]  /*3070*/  @!P5 IMAD R3, R56, R153, R12 ;  /* 0x000000993803d224 */ /* 0x002fe200078e020c */
[----:B------:R-:W-:Y:S04]  /*3080*/  BSSY B1, `(.L_x_96) ;  /* 0x0000006000017945 */ /* 0x000fe80003800000 */
[----:B------:R1:W-:Y:S01]  /*3090*/  @!P5 STG.E.U8 desc[UR36][R4.64+0x40], R3 ;  /* 0x000040030400d986 */ /* 0x0003e2000c101124 */
[----:B------:R-:W-:Y:S05]  /*30a0*/  @P2 BRA `(.L_x_97) ;  /* 0x00000000000c2947 */ /* 0x000fea0003800000 */
[----:B--2---:R-:W1:Y:S02]  /*30b0*/  LDG.E.U8 R155, desc[UR36][R8.64+0x41] ;  /* 0x00004124089b7981 */ /* 0x004e64000c1e1100 */
[----:B-1----:R-:W-:-:S05]  /*30c0*/  PRMT R3, R155, 0x8880, RZ ;  /* 0x000088809b037816 */ /* 0x002fca00000000ff */
[----:B------:R-:W-:-:S07]  /*30d0*/  IMAD R12, R3, R154, RZ ;  /* 0x0000009a030c7224 */ /* 0x000fce00078e02ff */
.L_x_97:
[----:B------:R-:W-:Y:S05]  /*30e0*/  BSYNC B1 ;  /* 0x0000000000017941 */ /* 0x000fea0003800000 */
.L_x_96:
        /* <DEDUP_REMOVED lines=11> */
.L_x_99:
[----:B------:R-:W-:Y:S05]  /*31a0*/  BSYNC B1 ;  /* 0x0000000000017941 */ /* 0x000fea0003800000 */
.L_x_98:
[----:B-1----:R-:W-:Y:S01]  /*31b0*/  @!P4 IMAD R3, R58, R153, R12 ;  /* 0x000000993a03c224 */ /* 0x002fe200078e020c */
[----:B------:R-:W-:Y:S04]  /*31c0*/  BSSY B1, `(.L_x_100) ;  /* 0x0000006000017945 */ /* 0x000fe80003800000 */
[----:B------:R1:W-:Y:S01]  /*31d0*/  @!P4 STG.E.U8 desc[UR36][R6.64+0x40], R3 ;  /* 0x000040030600c986 */ /* 0x0003e2000c101124 */
[----:B------:R-:W-:Y:S05]  /*31e0*/  @P3 BRA `(.L_x_101) ;  /* 0x00000000000c3947 */ /* 0x000fea0003800000 */
[----:B--2---:R-:W1:Y:S02]  /*31f0*/  LDG.E.U8 R155, desc[UR36][R10.64+0x41] ;  /* 0x000041240a9b7981 */ /* 0x004e64000c1e1100 */
[----:B-1----:R-:W-:-:S05]  /*3200*/  PRMT R3, R155, 0x8880, RZ ;  /* 0x000088809b037816 */ /* 0x002fca00000000ff */
[----:B------:R-:W-:-:S07]  /*3210*/  IMAD R12, R3, R154, RZ ;  /* 0x0000009a030c7224 */ /* 0x000fce00078e02ff */
.L_x_101:
[----:B------:R-:W-:Y:S05]  /*3220*/  BSYNC B1 ;  /* 0x0000000000017941 */ /* 0x000fea0003800000 */
.L_x_100:
[----:B------:R-:W-:Y:S01]  /*3230*/  @!P3 IMAD R59, R59, R153, R12 ;  /* 0x000000993b3bb224 */ /* 0x000fe200078e020c */
[----:B------:R-:W-:Y:S04]  /*3240*/  BSSY B1, `(.L_x_102) ;  /* 0x0000006000017945 */ /* 0x000fe80003800000 */
[----:B------:R0:W-:Y:S01]  /*3250*/  @!P3 STG.E.U8 desc[UR36][R6.64+0x41], R59 ;  /* 0x0000413b0600b986 */ /* 0x0001e2000c101124 */
[----:B------:R-:W-:Y:S05]  /*3260*/  @P5 BRA `(.L_x_103) ;  /* 0x00000000000c5947 */ /* 0x000fea0003800000 */
[----:B--2---:R-:W1:Y:S02]  /*3270*/  LDG.E.U8 R155, desc[UR36][R8.64+0x48] ;  /* 0x00004824089b7981 */ /* 0x004e64000c1e1100 */
[----:B-1----:R-:W-:-:S05]  /*3280*/  PRMT R3, R155, 0x8880, RZ ;  /* 0x000088809b037816 */ /* 0x002fca00000000ff */
[----:B------:R-:W-:-:S07]  /*3290*/  IMAD R12, R3, R154, RZ ;  /* 0x0000009a030c7224 */ /* 0x000fce00078e02ff */
.L_x_103:
[----:B------:R-:W-:Y:S05]  /*32a0*/  BSYNC B1 ;  /* 0x0000000000017941 */ /* 0x000fea0003800000 */
.L_x_102:
[----:B-1----:R-:W-:Y:S01]  /*32b0*/  @!P5 IMAD R3, R60, R153, R12 ;  /* 0x000000993c03d224 */ /* 0x002fe200078e020c */
[----:B------:R-:W-:Y:S04]  /*32c0*/  BSSY B1, `(.L_x_104) ;  /* 0x0000006000017945 */ /* 0x000fe80003800000 */
[----:B------:R1:W-:Y:S01]  /*32d0*/  @!P5 STG.E.U8 desc[UR36][R4.64+0x48], R3 ;  /* 0x000048030400d986 */ /* 0x0003e2000c101124 */
[----:B------:R-:W-:Y:S05]  /*32e0*/  @P2 BRA `(.L_x_105) ;  /* 0x00000000000c2947 */ /* 0x000fea0003800000 */
[----:B--2---:R-:W1:Y:S02]  /*32f0*/  LDG.E.U8 R155, desc[UR36][R8.64+0x49] ;  /* 0x00004924089b7981 */ /* 0x004e64000c1e1100 */
[----:B-1----:R-:W-:-:S05]  /*3300*/  PRMT R3, R155, 0x8880, RZ ;  /* 0x000088809b037816 */ /* 0x002fca00000000ff */
[----:B------:R-:W-:-:S07]  /*3310*/  IMAD R12, R3, R154, RZ ;  /* 0x0000009a030c7224 */ /* 0x000fce00078e02ff */
.L_x_105:
[----:B------:R-:W-:Y:S05]  /*3320*/  BSYNC B1 ;  /* 0x0000000000017941 */ /* 0x000fea0003800000 */
.L_x_104:
        /* <DEDUP_REMOVED lines=11> */
.L_x_107:
[----:B------:R-:W-:Y:S05]  /*33e0*/  BSYNC B1 ;  /* 0x0000000000017941 */ /* 0x000fea0003800000 */
.L_x_106:
[----:B-1----:R-:W-:Y:S01]  /*33f0*/  @!P4 IMAD R3, R62, R153, R12 ;  /* 0x000000993e03c224 */ /* 0x002fe200078e020c */
[----:B------:R-:W-:Y:S04]  /*3400*/  BSSY B1, `(.L_x_108) ;  /* 0x0000006000017945 */ /* 0x000fe80003800000 */
[----:B------:R1:W-:Y:S01]  /*3410*/  @!P4 STG.E.U8 desc[UR36][R6.64+0x48], R3 ;  /* 0x000048030600c986 */ /* 0x0003e2000c101124 */
[----:B------:R-:W-:Y:S05]  /*3420*/  @P3 BRA `(.L_x_109) ;  /* 0x00000000000c3947 */ /* 0x000fea0003800000 */
[----:B--2---:R-:W1:Y:S02]  /*3430*/  LDG.E.U8 R155, desc[UR36][R10.64+0x49] ;  /* 0x000049240a9b7981 */ /* 0x004e64000c1e1100 */
[----:B-1----:R-:W-:-:S05]  /*3440*/  PRMT R3, R155, 0x8880, RZ ;  /* 0x000088809b037816 */ /* 0x002fca00000000ff */
[----:B------:R-:W-:-:S07]  /*3450*/  IMAD R12, R3, R154, RZ ;  /* 0x0000009a030c7224 */ /* 0x000fce00078e02ff */
.L_x_109:
[----:B------:R-:W-:Y:S05]  /*3460*/  BSYNC B1 ;  /* 0x0000000000017941 */ /* 0x000fea0003800000 */
.L_x_108:
[----:B------:R-:W-:Y:S01]  /*3470*/  @!P3 IMAD R63, R63, R153, R12 ;  /* 0x000000993f3fb224 */ /* 0x000fe200078e020c */
[----:B------:R-:W-:Y:S04]  /*3480*/  BSSY B1, `(.L_x_110) ;  /* 0x0000006000017945 */ /* 0x000fe80003800000 */
[----:B------:R0:W-:Y:S01]  /*3490*/  @!P3 STG.E.U8 desc[UR36][R6.64+0x49], R63 ;  /* 0x0000493f0600b986 */ /* 0x0001e2000c101124 */
[----:B------:R-:W-:Y:S05]  /*34a0*/  @P5 BRA `(.L_x_111) ;  /* 0x00000000000c5947 */ /* 0x000fea0003800000 */
[----:B--2---:R-:W1:Y:S02]  /*34b0*/  LDG.E.U8 R155, desc[UR36][R8.64+0x50] ;  /* 0x00005024089b7981 */ /* 0x004e64000c1e1100 */
[----:B-1----:R-:W-:-:S05]  /*34c0*/  PRMT R3, R155, 0x8880, RZ ;  /* 0x000088809b037816 */ /* 0x002fca00000000ff */
[----:B------:R-:W-:-:S07]  /*34d0*/  IMAD R12, R3, R154, RZ ;  /* 0x0000009a030c7224 */ /* 0x000fce00078e02ff */
.L_x_111:
[----:B------:R-:W-:Y:S05]  /*34e0*/  BSYNC B1 ;  /* 0x0000000000017941 */ /* 0x000fea0003800000 */
.L_x_110:
[----:B-1----:R-:W-:Y:S01]  /*34f0*/  @!P5 IMAD R3, R64, R153, R12 ;  /* 0x000000994003d224 */ /* 0x002fe200078e020c */
[----:B------:R-:W-:Y:S04]  /*3500*/  BSSY B1, `(.L_x_112) ;  /* 0x0000006000017945 */ /* 0x000fe80003800000 */
[----:B------:R1:W-:Y:S01]  /*3510*/  @!P5 STG.E.U8 desc[UR36][R4.64+0x50], R3 ;  /* 0x000050030400d986 */ /* 0x0003e2000c101124 */
[----:B------:R-:W-:Y:S05]  /*3520*/  @P2 BRA `(.L_x_113) ;  /* 0x00000000000c2947 */ /* 0x000fea0003800000 */
[----:B--2---:R-:W1:Y:S02]  /*3530*/  LDG.E.U8 R155, desc[UR36][R8.64+0x51] ;  /* 0x00005124089b7981 */ /* 0x004e64000c1e1100 */
[----:B-1----:R-:W-:-:S05]  /*3540*/  PRMT R3, R155, 0x8880, RZ ;  /* 0x000088809b037816 */ /* 0x002fca00000000ff */
[----:B------:R-:W-:-:S07]  /*3550*/  IMAD R12, R3, R154, RZ ;  /* 0x0000009a030c7224 */ /* 0x000fce00078e02ff */
.L_x_113:
[----:B------:R-:W-:Y:S05]  /*3560*/  BSYNC B1 ;  /* 0x0000000000017941 */ /* 0x000fea0003800000 */
.L_x_112:
        /* <DEDUP_REMOVED lines=11> */
.L_x_115:
[----:B------:R-:W-:Y:S05]  /*3620*/  BSYNC B1 ;  /* 0x0000000000017941 */ /* 0x000fea0003800000 */
.L_x_114:
[----:B-1----:R-:W-:Y:S01]  /*3630*/  @!P4 IMAD R3, R66, R153, R12 ;  /* 0x000000994203c224 */ /* 0x002fe200078e020c */
[----:B------:R-:W-:Y:S04]  /*3640*/  BSSY B1, `(.L_x_116) ;  /* 0x0000006000017945 */ /* 0x000fe80003800000 */
[----:B------:R1:W-:Y:S01]  /*3650*/  @!P4 STG.E.U8 desc[UR36][R6.64+0x50], R3 ;  /* 0x000050030600c986 */ /* 0x0003e2000c101124 */
[----:B------:R-:W-:Y:S05]  /*3660*/  @P3 BRA `(.L_x_117) ;  /* 0x00000000000c3947 */ /* 0x000fea0003800000 */
[----:B--2---:R-:W1:Y:S02]  /*3670*/  LDG.E.U8 R155, desc[UR36][R10.64+0x51] ;  /* 0x000051240a9b7981 */ /* 0x004e64000c1e1100 */
[----:B-1----:R-:W-:-:S05]  /*3680*/  PRMT R3, R155, 0x8880, RZ ;  /* 0x000088809b037816 */ /* 0x002fca00000000ff */
[----:B------:R-:W-:-:S07]  /*3690*/  IMAD R12, R3, R154, RZ ;  /* 0x0000009a030c7224 */ /* 0x000fce00078e02ff */
.L_x_117:
[----:B------:R-:W-:Y:S05]  /*36a0*/  BSYNC B1 ;  /* 0x0000000000017941 */ /* 0x000fea0003800000 */
.L_x_116:
[----:B------:R-:W-:Y:S01]  /*36b0*/  @!P3 IMAD R67, R67, R153, R12 ;  /* 0x000000994343b224 */ /* 0x000fe200078e020c */
[----:B------:R-:W-:Y:S04]  /*36c0*/  BSSY B1, `(.L_x_118) ;  /* 0x0000006000017945 */ /* 0x000fe80003800000 */
[----:B------:R0:W-:Y:S01]  /*36d0*/  @!P3 STG.E.U8 desc[UR36][R6.64+0x51], R67 ;  /* 0x000051430600b986 */ /* 0x0001e2000c101124 */
[----:B------:R-:W-:Y:S05]  /*36e0*/  @P5 BRA `(.L_x_119) ;  /* 0x00000000000c5947 */ /* 0x000fea0003800000 */
[----:B--2---:R-:W1:Y:S02]  /*36f0*/  LDG.E.U8 R155, desc[UR36][R8.64+0x58] ;  /* 0x00005824089b7981 */ /* 0x004e64000c1e1100 */
[----:B-1----:R-:W-:-:S05]  /*3700*/  PRMT R3, R155, 0x8880, RZ ;  /* 0x000088809b037816 */ /* 0x002fca00000000ff */
[----:B------:R-:W-:-:S07]  /*3710*/  IMAD R12, R3, R154, RZ ;  /* 0x0000009a030c7224 */ /* 0x000fce00078e02ff */
.L_x_119:
[----:B------:R-:W-:Y:S05]  /*3720*/  BSYNC B1 ;  /* 0x0000000000017941 */ /* 0x000fea0003800000 */
.L_x_118:
[----:B-1----:R-:W-:Y:S01]  /*3730*/  @!P5 IMAD R3, R68, R153, R12 ;  /* 0x000000994403d224 */ /* 0x002fe200078e020c */
[----:B------:R-:W-:Y:S04]  /*3740*/  BSSY B1, `(.L_x_120) ;  /* 0x0000006000017945 */ /* 0x000fe80003800000 */
[----:B------:R1:W-:Y:S01]  /*3750*/  @!P5 STG.E.U8 desc[UR36][R4.64+0x58], R3 ;  /* 0x000058030400d986 */ /* 0x0003e2000c101124 */
[----:B------:R-:W-:Y:S05]  /*3760*/  @P2 BRA `(.L_x_121) ;  /* 0x00000000000c2947 */ /* 0x000fea0003800000 */
[----:B--2---:R-:W1:Y:S02]  /*3770*/  LDG.E.U8 R155, desc[UR36][R8.64+0x59] ;  /* 0x00005924089b7981 */ /* 0x004e64000c1e1100 */
[----:B-1----:R-:W-:-:S05]  /*3780*/  PRMT R3, R155, 0x8880, RZ ;  /* 0x000088809b037816 */ /* 0x002fca00000000ff */
[----:B------:R-:W-:-:S07]  /*3790*/  IMAD R12, R3, R154, RZ ;  /* 0x0000009a030c7224 */ /* 0x000fce00078e02ff */
.L_x_121:
[----:B------:R-:W-:Y:S05]  /*37a0*/  BSYNC B1 ;  /* 0x0000000000017941 */ /* 0x000fea0003800000 */
.L_x_120:
        /* <DEDUP_REMOVED lines=11> */
.L_x_123:
[----:B------:R-:W-:Y:S05]  /*3860*/  BSYNC B1 ;  /* 0x0000000000017941 */ /* 0x000fea0003800000 */
.L_x_122:
[----:B-1----:R-:W-:Y:S01]  /*3870*/  @!P4 IMAD R3, R70, R153, R12 ;  /* 0x000000994603c224 */ /* 0x002fe200078e020c */
[----:B------:R-:W-:Y:S04]  /*3880*/  BSSY B1, `(.L_x_124) ;  /* 0x0000006000017945 */ /* 0x000fe80003800000 */
[----:B------:R1:W-:Y:S01]  /*3890*/  @!P4 STG.E.U8 desc[UR36][R6.64+0x58], R3 ;  /* 0x000058030600c986 */ /* 0x0003e2000c101124 */
[----:B------:R-:W-:Y:S05]  /*38a0*/  @P3 BRA `(.L_x_125) ;  /* 0x00000000000c3947 */ /* 0x000fea0003800000 */
[----:B--2---:R-:W1:Y:S02]  /*38b0*/  LDG.E.U8 R155, desc[UR36][R10.64+0x59] ;  /* 0x000059240a9b7981 */ /* 0x004e64000c1e1100 */
[----:B-1----:R-:W-:-:S05]  /*38c0*/  PRMT R3, R155, 0x8880, RZ ;  /* 0x000088809b037816 */ /* 0x002fca00000000ff */
[----:B------:R-:W-:-:S07]  /*38d0*/  IMAD R12, R3, R154, RZ ;  /* 0x0000009a030c7224 */ /* 0x000fce00078e02ff */
.L_x_125:
[----:B------:R-:W-:Y:S05]  /*38e0*/  BSYNC B1 ;  /* 0x0000000000017941 */ /* 0x000fea0003800000 */
.L_x_124:
[----:B------:R-:W-:Y:S01]  /*38f0*/  @!P3 IMAD R71, R71, R153, R12 ;  /* 0x000000994747b224 */ /* 0x000fe200078e020c */
[----:B------:R-:W-:Y:S04]  /*3900*/  BSSY B1, `(.L_x_126) ;  /* 0x0000006000017945 */ /* 0x000fe80003800000 */
[----:B------:R0:W-:Y:S01]  /*3910*/  @!P3 STG.E.U8 desc[UR36][R6.64+0x59], R71 ;  /* 0x000059470600b986 */ /* 0x0001e2000c101124 */
[----:B------:R-:W-:Y:S05]  /*3920*/  @P5 BRA `(.L_x_127) ;  /* 0x00000000000c5947 */ /* 0x000fea0003800000 */
[----:B--2---:R-:W1:Y:S02]  /*3930*/  LDG.E.U8 R155, desc[UR36][R8.64+0x60] ;  /* 0x00006024089b7981 */ /* 0x004e64000c1e1100 */
[----:B-1----:R-:W-:-:S05]  /*3940*/  PRMT R3, R155, 0x8880, RZ ;  /* 0x000088809b037816 */ /* 0x002fca00000000ff */
[----:B------:R-:W-:-:S07]  /*3950*/  IMAD R12, R3, R154, RZ ;  /* 0x0000009a030c7224 */ /* 0x000fce00078e02ff */
.L_x_127:
[----:B------:R-:W-:Y:S05]  /*3960*/  BSYNC B1 ;  /* 0x0000000000017941 */ /* 0x000fea0003800000 */
.L_x_126:
[----:B-1----:R-:W-:Y:S01]  /*3970*/  @!P5 IMAD R3, R72, R153, R12 ;  /* 0x000000994803d224 */ /* 0x002fe200078e020c */
[----:B------:R-:W-:Y:S04]  /*3980*/  BSSY B1, `(.L_x_128) ;  /* 0x0000006000017945 */ /* 0x000fe80003800000 */
[----:B------:R1:W-:Y:S01]  /*3990*/  @!P5 STG.E.U8 desc[UR36][R4.64+0x60], R3 ;  /* 0x000060030400d986 */ /* 0x0003e2000c101124 */
[----:B------:R-:W-:Y:S05]  /*39a0*/  @P2 BRA `(.L_x_129) ;  /* 0x00000000000c2947 */ /* 0x000fea0003800000 */
[----:B--2---:R-:W1:Y:S02]  /*39b0*/  LDG.E.U8 R155, desc[UR36][R8.64+0x61] ;  /* 0x00006124089b7981 */ /* 0x004e64000c1e1100 */
[----:B-1----:R-:W-:-:S05]  /*39c0*/  PRMT R3, R155, 0x8880, RZ ;  /* 0x000088809b037816 */ /* 0x002fca00000000ff */
[----:B------:R-:W-:-:S07]  /*39d0*/  IMAD R12, R3, R154, RZ ;  /* 0x0000009a030c7224 */ /* 0x000fce00078e02ff */
.L_x_129:
[----:B------:R-:W-:Y:S05]  /*39e0*/  BSYNC B1 ;  /* 0x0000000000017941 */ /* 0x000fea0003800000 */
.L_x_128:
        /* <DEDUP_REMOVED lines=11> */
.L_x_131:
[----:B------:R-:W-:Y:S05]  /*3aa0*/  BSYNC B1 ;  /* 0x0000000000017941 */ /* 0x000fea0003800000 */
.L_x_130:
[----:B-1----:R-:W-:Y:S01]  /*3ab0*/  @!P4 IMAD R3, R74, R153, R12 ;  /* 0x000000994a03c224 */ /* 0x002fe200078e020c */
[----:B------:R-:W-:Y:S04]  /*3ac0*/  BSSY B1, `(.L_x_132) ;  /* 0x0000006000017945 */ /* 0x000fe80003800000 */
[----:B------:R1:W-:Y:S01]  /*3ad0*/  @!P4 STG.E.U8 desc[UR36][R6.64+0x60], R3 ;  /* 0x000060030600c986 */ /* 0x0003e2000c101124 */
[----:B------:R-:W-:Y:S05]  /*3ae0*/  @P3 BRA `(.L_x_133) ;  /* 0x00000000000c3947 */ /* 0x000fea0003800000 */
[----:B--2---:R-:W1:Y:S02]  /*3af0*/  LDG.E.U8 R155, desc[UR36][R10.64+0x61] ;  /* 0x000061240a9b7981 */ /* 0x004e64000c1e1100 */
[----:B-1----:R-:W-:-:S05]  /*3b00*/  PRMT R3, R155, 0x8880, RZ ;  /* 0x000088809b037816 */ /* 0x002fca00000000ff */
[----:B------:R-:W-:-:S07]  /*3b10*/  IMAD R12, R3, R154, RZ ;  /* 0x0000009a030c7224 */ /* 0x000fce00078e02ff */
.L_x_133:
[----:B------:R-:W-:Y:S05]  /*3b20*/  BSYNC B1 ;  /* 0x0000000000017941 */ /* 0x000fea0003800000 */
.L_x_132:
[----:B------:R-:W-:Y:S01]  /*3b30*/  @!P3 IMAD R75, R75, R153, R12 ;  /* 0x000000994b4bb224 */ /* 0x000fe200078e020c */
[----:B------:R-:W-:Y:S04]  /*3b40*/  BSSY B1, `(.L_x_134) ;  /* 0x0000006000017945 */ /* 0x000fe80003800000 */
[----:B------:R0:W-:Y:S01]  /*3b50*/  @!P3 STG.E.U8 desc[UR36][R6.64+0x61], R75 ;  /* 0x0000614b0600b986 */ /* 0x0001e2000c101124 */
[----:B------:R-:W-:Y:S05]  /*3b60*/  @P5 BRA `(.L_x_135) ;  /* 0x00000000000c5947 */ /* 0x000fea0003800000 */
[----:B--2---:R-:W1:Y:S02]  /*3b70*/  LDG.E.U8 R155, desc[UR36][R8.64+0x68] ;  /* 0x00006824089b7981 */ /* 0x004e64000c1e1100 */
[----:B-1----:R-:W-:-:S05]  /*3b80*/  PRMT R3, R155, 0x8880, RZ ;  /* 0x000088809b037816 */ /* 0x002fca00000000ff */
[----:B------:R-:W-:-:S07]  /*3b90*/  IMAD R12, R3, R154, RZ ;  /* 0x0000009a030c7224 */ /* 0x000fce00078e02ff */
.L_x_135:
[----:B------:R-:W-:Y:S05]  /*3ba0*/  BSYNC B1 ;  /* 0x0000000000017941 */ /* 0x000fea0003800000 */
.L_x_134:
[----:B-1----:R-:W-:Y:S01]  /*3bb0*/  @!P5 IMAD R3, R76, R153, R12 ;  /* 0x000000994c03d224 */ /* 0x002fe200078e020c */
[----:B------:R-:W-:Y:S04]  /*3bc0*/  BSSY B1, `(.L_x_136) ;  /* 0x0000006000017945 */ /* 0x000fe80003800000 */
[----:B------:R1:W-:Y:S01]  /*3bd0*/  @!P5 STG.E.U8 desc[UR36][R4.64+0x68], R3 ;  /* 0x000068030400d986 */ /* 0x0003e2000c101124 */
[----:B------:R-:W-:Y:S05]  /*3be0*/  @P2 BRA `(.L_x_137) ;  /* 0x00000000000c2947 */ /* 0x000fea0003800000 */
[----:B--2---:R-:W1:Y:S02]  /*3bf0*/  LDG.E.U8 R155, desc[UR36][R8.64+0x69] ;  /* 0x00006924089b7981 */ /* 0x004e64000c1e1100 */
[----:B-1----:R-:W-:-:S05]  /*3c00*/  PRMT R3, R155, 0x8880, RZ ;  /* 0x000088809b037816 */ /* 0x002fca00000000ff */
[----:B------:R-:W-:-:S07]  /*3c10*/  IMAD R12, R3, R154, RZ ;  /* 0x0000009a030c7224 */ /* 0x000fce00078e02ff */
.L_x_137:
[----:B------:R-:W-:Y:S05]  /*3c20*/  BSYNC B1 ;  /* 0x0000000000017941 */ /* 0x000fea0003800000 */
.L_x_136:
        /* <DEDUP_REMOVED lines=11> */
.L_x_139:
[----:B------:R-:W-:Y:S05]  /*3ce0*/  BSYNC B1 ;  /* 0x0000000000017941 */ /* 0x000fea0003800000 */
.L_x_138:
[----:B-1----:R-:W-:Y:S01]  /*3cf0*/  @!P4 IMAD R3, R78, R153, R12 ;  /* 0x000000994e03c224 */ /* 0x002fe200078e020c */
[----:B------:R-:W-:Y:S04]  /*3d00*/  BSSY B1, `(.L_x_140) ;  /* 0x0000006000017945 */ /* 0x000fe80003800000 */
[----:B------:R1:W-:Y:S01]  /*3d10*/  @!P4 STG.E.U8 desc[UR36][R6.64+0x68], R3 ;  /* 0x000068030600c986 */ /* 0x0003e2000c101124 */
[----:B------:R-:W-:Y:S05]  /*3d20*/  @P3 BRA `(.L_x_141) ;  /* 0x00000000000c3947 */ /* 0x000fea0003800000 */
[----:B--2---:R-:W1:Y:S02]  /*3d30*/  LDG.E.U8 R155, desc[UR36][R10.64+0x69] ;  /* 0x000069240a9b7981 */ /* 0x004e64000c1e1100 */
[----:B-1----:R-:W-:-:S05]  /*3d40*/  PRMT R3, R155, 0x8880, RZ ;  /* 0x000088809b037816 */ /* 0x002fca00000000ff */
[----:B------:R-:W-:-:S07]  /*3d50*/  IMAD R12, R3, R154, RZ ;  /* 0x0000009a030c7224 */ /* 0x000fce00078e02ff */
.L_x_141:
[----:B------:R-:W-:Y:S05]  /*3d60*/  BSYNC B1 ;  /* 0x0000000000017941 */ /* 0x000fea0003800000 */
.L_x_140:
[----:B------:R-:W-:Y:S01]  /*3d70*/  @!P3 IMAD R79, R79, R153, R12 ;  /* 0x000000994f4fb224 */ /* 0x000fe200078e020c */
[----:B------:R-:W-:Y:S04]  /*3d80*/  BSSY B1, `(.L_x_142) ;  /* 0x0000006000017945 */ /* 0x000fe80003800000 */
[----:B------:R0:W-:Y:S01]  /*3d90*/  @!P3 STG.E.U8 desc[UR36][R6.64+0x69], R79 ;  /* 0x0000694f0600b986 */ /* 0x0001e2000c101124 */
[----:B------:R-:W-:Y:S05]  /*3da0*/  @P5 BRA `(.L_x_143) ;  /* 0x00000000000c5947 */ /* 0x000fea0003800000 */
[----:B--2---:R-:W1:Y:S02]  /*3db0*/  LDG.E.U8 R155, desc[UR36][R8.64+0x70] ;  /* 0x00007024089b7981 */ /* 0x004e64000c1e1100 */
[----:B-1----:R-:W-:-:S05]  /*3dc0*/  PRMT R3, R155, 0x8880, RZ ;  /* 0x000088809b037816 */ /* 0x002fca00000000ff */
[----:B------:R-:W-:-:S07]  /*3dd0*/  IMAD R12, R3, R154, RZ ;  /* 0x0000009a030c7224 */ /* 0x000fce00078e02ff */
.L_x_143:
[----:B------:R-:W-:Y:S05]  /*3de0*/  BSYNC B1 ;  /* 0x0000000000017941 */ /* 0x000fea0003800000 */
.L_x_142:
[----:B-1----:R-:W-:Y:S01]  /*3df0*/  @!P5 IMAD R3, R80, R153, R12 ;  /* 0x000000995003d224 */ /* 0x002fe200078e020c */
[----:B------:R-:W-:Y:S04]  /*3e00*/  BSSY B1, `(.L_x_144) ;  /* 0x0000006000017945 */ /* 0x000fe80003800000 */
[----:B------:R1:W-:Y:S01]  /*3e10*/  @!P5 STG.E.U8 desc[UR36][R4.64+0x70], R3 ;  /* 0x000070030400d986 */ /* 0x0003e2000c101124 */
[----:B------:R-:W-:Y:S05]  /*3e20*/  @P2 BRA `(.L_x_145) ;  /* 0x00000000000c2947 */ /* 0x000fea0003800000 */
[----:B--2---:R-:W1:Y:S02]  /*3e30*/  LDG.E.U8 R155, desc[UR36][R8.64+0x71] ;  /* 0x00007124089b7981 */ /* 0x004e64000c1e1100 */
[----:B-1----:R-:W-:-:S05]  /*3e40*/  PRMT R3, R155, 0x8880, RZ ;  /* 0x000088809b037816 */ /* 0x002fca00000000ff */
[----:B------:R-:W-:-:S07]  /*3e50*/  IMAD R12, R3, R154, RZ ;  /* 0x0000009a030c7224 */ /* 0x000fce00078e02ff */
.L_x_145:
[----:B------:R-:W-:Y:S05]  /*3e60*/  BSYNC B1 ;  /* 0x0000000000017941 */ /* 0x000fea0003800000 */
.L_x_144:
        /* <DEDUP_REMOVED lines=11> */
.L_x_147:
[----:B------:R-:W-:Y:S05]  /*3f20*/  BSYNC B1 ;  /* 0x0000000000017941 */ /* 0x000fea0003800000 */
.L_x_146:
[----:B-1----:R-:W-:Y:S01]  /*3f30*/  @!P4 IMAD R3, R82, R153, R12 ;  /* 0x000000995203c224 */ /* 0x002fe200078e020c */
[----:B------:R-:W-:Y:S04]  /*3f40*/  BSSY B1, `(.L_x_148) ;  /* 0x0000006000017945 */ /* 0x000fe80003800000 */
[----:B------:R1:W-:Y:S01]  /*3f50*/  @!P4 STG.E.U8 desc[UR36][R6.64+0x70], R3 ;  /* 0x000070030600c986 */ /* 0x0003e2000c101124 */
[----:B------:R-:W-:Y:S05]  /*3f60*/  @P3 BRA `(.L_x_149) ;  /* 0x00000000000c3947 */ /* 0x000fea0003800000 */
[----:B--2---:R-:W1:Y:S02]  /*3f70*/  LDG.E.U8 R155, desc[UR36][R10.64+0x71] ;  /* 0x000071240a9b7981 */ /* 0x004e64000c1e1100 */
[----:B-1----:R-:W-:-:S05]  /*3f80*/  PRMT R3, R155, 0x8880, RZ ;  /* 0x000088809b037816 */ /* 0x002fca00000000ff */
[----:B------:R-:W-:-:S07]  /*3f90*/  IMAD R12, R3, R154, RZ ;  /* 0x0000009a030c7224 */ /* 0x000fce00078e02ff */
.L_x_149:
[----:B------:R-:W-:Y:S05]  /*3fa0*/  BSYNC B1 ;  /* 0x0000000000017941 */ /* 0x000fea0003800000 */
.L_x_148:
[----:B------:R-:W-:Y:S01]  /*3fb0*/  @!P3 IMAD R83, R83, R153, R12 ;  /* 0x000000995353b224 */ /* 0x000fe200078e020c */
[----:B------:R-:W-:Y:S04]  /*3fc0*/  BSSY B1, `(.L_x_150) ;  /* 0x0000006000017945 */ /* 0x000fe80003800000 */
[----:B------:R0:W-:Y:S01]  /*3fd0*/  @!P3 STG.E.U8 desc[UR36][R6.64+0x71], R83 ;  /* 0x000071530600b986 */ /* 0x0001e2000c101124 */
[----:B------:R-:W-:Y:S05]  /*3fe0*/  @P5 BRA `(.L_x_151) ;  /* 0x00000000000c5947 */ /* 0x000fea0003800000 */
[----:B--2---:R-:W1:Y:S02]  /*3ff0*/  LDG.E.U8 R155, desc[UR36][R8.64+0x78] ;  /* 0x00007824089b7981 */ /* 0x004e64000c1e1100 */
[----:B-1----:R-:W-:-:S05]  /*4000*/  PRMT R3, R155, 0x8880, RZ ;  /* 0x000088809b037816 */ /* 0x002fca00000000ff */
[----:B------:R-:W-:-:S07]  /*4010*/  IMAD R12, R3, R154, RZ ;  /* 0x0000009a030c7224 */ /* 0x000fce00078e02ff */
.L_x_151:
[----:B------:R-:W-:Y:S05]  /*4020*/  BSYNC B1 ;  /* 0x0000000000017941 */ /* 0x000fea0003800000 */
.L_x_150:
[----:B-1----:R-:W-:Y:S01]  /*4030*/  @!P5 IMAD R3, R84, R153, R12 ;  /* 0x000000995403d224 */ /* 0x002fe200078e020c */
[----:B------:R-:W-:Y:S04]  /*4040*/  BSSY B1, `(.L_x_152) ;  /* 0x0000006000017945 */ /* 0x000fe80003800000 */
[----:B------:R1:W-:Y:S01]  /*4050*/  @!P5 STG.E.U8 desc[UR36][R4.64+0x78], R3 ;  /* 0x000078030400d986 */ /* 0x0003e2000c101124 */
[----:B------:R-:W-:Y:S05]  /*4060*/  @P2 BRA `(.L_x_153) ;  /* 0x00000000000c2947 */ /* 0x000fea0003800000 */
[----:B--2---:R-:W1:Y:S02]  /*4070*/  LDG.E.U8 R155, desc[UR36][R8.64+0x79] ;  /* 0x00007924089b7981 */ /* 0x004e64000c1e1100 */
[----:B-1----:R-:W-:-:S05]  /*4080*/  PRMT R3, R155, 0x8880, RZ ;  /* 0x000088809b037816 */ /* 0x002fca00000000ff */
[----:B------:R-:W-:-:S07]  /*4090*/  IMAD R12, R3, R154, RZ ;  /* 0x0000009a030c7224 */ /* 0x000fce00078e02ff */
.L_x_153:
[----:B------:R-:W-:Y:S05]  /*40a0*/  BSYNC B1 ;  /* 0x0000000000017941 */ /* 0x000fea0003800000 */
.L_x_152:
        /* <DEDUP_REMOVED lines=11> */
.L_x_155:
[----:B------:R-:W-:Y:S05]  /*4160*/  BSYNC B1 ;  /* 0x0000000000017941 */ /* 0x000fea0003800000 */
.L_x_154:
[----:B-1----:R-:W-:Y:S01]  /*4170*/  @!P4 IMAD R3, R86, R153, R12 ;  /* 0x000000995603c224 */ /* 0x002fe200078e020c */
[----:B------:R-:W-:Y:S04]  /*4180*/  BSSY B1, `(.L_x_156) ;  /* 0x0000006000017945 */ /* 0x000fe80003800000 */
[----:B------:R1:W-:Y:S01]  /*4190*/  @!P4 STG.E.U8 desc[UR36][R6.64+0x78], R3 ;  /* 0x000078030600c986 */ /* 0x0003e2000c101124 */
[----:B------:R-:W-:Y:S05]  /*41a0*/  @P3 BRA `(.L_x_157) ;  /* 0x00000000000c3947 */ /* 0x000fea0003800000 */
[----:B--2---:R-:W1:Y:S02]  /*41b0*/  LDG.E.U8 R155, desc[UR36][R10.64+0x79] ;  /* 0x000079240a9b7981 */ /* 0x004e64000c1e1100 */
[----:B-1----:R-:W-:-:S05]  /*41c0*/  PRMT R3, R155, 0x8880, RZ ;  /* 0x000088809b037816 */ /* 0x002fca00000000ff */
[----:B------:R-:W-:-:S07]  /*41d0*/  IMAD R12, R3, R154, RZ ;  /* 0x0000009a030c7224 */ /* 0x000fce00078e02ff */
.L_x_157:
[----:B------:R-:W-:Y:S05]  /*41e0*/  BSYNC B1 ;  /* 0x0000000000017941 */ /* 0x000fea0003800000 */
.L_x_156:
[----:B------:R-:W-:Y:S01]  /*41f0*/  @!P3 IMAD R87, R87, R153, R12 ;  /* 0x000000995757b224 */ /* 0x000fe200078e020c */
[----:B------:R-:W-:Y:S04]  /*4200*/  BSSY B1, `(.L_x_158) ;  /* 0x0000006000017945 */ /* 0x000fe80003800000 */
[----:B------:R0:W-:Y:S01]  /*4210*/  @!P3 STG.E.U8 desc[UR36][R6.64+0x79], R87 ;  /* 0x000079570600b986 */ /* 0x0001e2000c101124 */
[----:B------:R-:W-:Y:S05]  /*4220*/  @P5 BRA `(.L_x_159) ;  /* 0x00000000000c5947 */ /* 0x000fea0003800000 */
[----:B--2---:R-:W1:Y:S02]  /*4230*/  LDG.E.U8 R155, desc[UR36][R8.64+0x80] ;  /* 0x00008024089b7981 */ /* 0x004e64000c1e1100 */
[----:B-1----:R-:W-:-:S05]  /*4240*/  PRMT R3, R155, 0x8880, RZ ;  /* 0x000088809b037816 */ /* 0x002fca00000000ff */
[----:B------:R-:W-:-:S07]  /*4250*/  IMAD R12, R3, R154, RZ ;  /* 0x0000009a030c7224 */ /* 0x000fce00078e02ff */
.L_x_159:
[----:B------:R-:W-:Y:S05]  /*4260*/  BSYNC B1 ;  /* 0x0000000000017941 */ /* 0x000fea0003800000 */
.L_x_158:
[----:B-1----:R-:W-:Y:S01]  /*4270*/  @!P5 IMAD R3, R88, R153, R12 ;  /* 0x000000995803d224 */ /* 0x002fe200078e020c */
[----:B------:R-:W-:Y:S04]  /*4280*/  BSSY B1, `(.L_x_160) ;  /* 0x0000006000017945 */ /* 0x000fe80003800000 */
[----:B------:R1:W-:Y:S01]  /*4290*/  @!P5 STG.E.U8 desc[UR36][R4.64+0x80], R3 ;  /* 0x000080030400d986 */ /* 0x0003e2000c101124 */
[----:B------:R-:W-:Y:S05]  /*42a0*/  @P2 BRA `(.L_x_161) ;  /* 0x00000000000c2947 */ /* 0x000fea0003800000 */
[----:B--2---:R-:W1:Y:S02]  /*42b0*/  LDG.E.U8 R155, desc[UR36][R8.64+0x81] ;  /* 0x00008124089b7981 */ /* 0x004e64000c1e1100 */
[----:B-1----:R-:W-:-:S05]  /*42c0*/  PRMT R3, R155, 0x8880, RZ ;  /* 0x000088809b037816 */ /* 0x002fca00000000ff */
[----:B------:R-:W-:-:S07]  /*42d0*/  IMAD R12, R3, R154, RZ ;  /* 0x0000009a030c7224 */ /* 0x000fce00078e02ff */
.L_x_161:
[----:B------:R-:W-:Y:S05]  /*42e0*/  BSYNC B1 ;  /* 0x0000000000017941 */ /* 0x000fea0003800000 */
.L_x_160:
        /* <DEDUP_REMOVED lines=11> */
.L_x_163:
[----:B------:R-:W-:Y:S05]  /*43a0*/  BSYNC B1 ;  /* 0x0000000000017941 */ /* 0x000fea0003800000 */
.L_x_162:
[----:B-1----:R-:W-:Y:S01]  /*43b0*/  @!P4 IMAD R3, R90, R153, R12 ;  /* 0x000000995a03c224 */ /* 0x002fe200078e020c */
[----:B------:R-:W-:Y:S04]  /*43c0*/  BSSY B1, `(.L_x_164) ;  /* 0x0000006000017945 */ /* 0x000fe80003800000 */
[----:B------:R1:W-:Y:S01]  /*43d0*/  @!P4 STG.E.U8 desc[UR36][R6.64+0x80], R3 ;  /* 0x000080030600c986 */ /* 0x0003e2000c101124 */
[----:B------:R-:W-:Y:S05]  /*43e0*/  @P3 BRA `(.L_x_165) ;  /* 0x00000000000c3947 */ /* 0x000fea0003800000 */
[----:B--2---:R-:W1:Y:S02]  /*43f0*/  LDG.E.U8 R155, desc[UR36][R10.64+0x81] ;  /* 0x000081240a9b7981 */ /* 0x004e64000c1e1100 */
[----:B-1----:R-:W-:-:S05]  /*4400*/  PRMT R3, R155, 0x8880, RZ ;  /* 0x000088809b037816 */ /* 0x002fca00000000ff */
[----:B------:R-:W-:-:S07]  /*4410*/  IMAD R12, R3, R154, RZ ;  /* 0x0000009a030c7224 */ /* 0x000fce00078e02ff */
.L_x_165:
[----:B------:R-:W-:Y:S05]  /*4420*/  BSYNC B1 ;  /* 0x0000000000017941 */ /* 0x000fea0003800000 */
.L_x_164:
[----:B------:R-:W-:Y:S01]  /*4430*/  @!P3 IMAD R91, R91, R153, R12 ;  /* 0x000000995b5bb224 */ /* 0x000fe200078e020c */
[----:B------:R-:W-:Y:S04]  /*4440*/  BSSY B1, `(.L_x_166) ;  /* 0x0000006000017945 */ /* 0x000fe80003800000 */
[----:B------:R0:W-:Y:S01]  /*4450*/  @!P3 STG.E.U8 desc[UR36][R6.64+0x81], R91 ;  /* 0x0000815b0600b986 */ /* 0x0001e2000c101124 */
[----:B------:R-:W-:Y:S05]  /*4460*/  @P5 BRA `(.L_x_167) ;  /* 0x00000000000c5947 */ /* 0x000fea0003800000 */
[----:B--2---:R-:W1:Y:S02]  /*4470*/  LDG.E.U8 R155, desc[UR36][R8.64+0x88] ;  /* 0x00008824089b7981 */ /* 0x004e64000c1e1100 */
[----:B-1----:R-:W-:-:S05]  /*4480*/  PRMT R3, R155, 0x8880, RZ ;  /* 0x000088809b037816 */ /* 0x002fca00000000ff */
[----:B------:R-:W-:-:S07]  /*4490*/  IMAD R12, R3, R154, RZ ;  /* 0x0000009a030c7224 */ /* 0x000fce00078e02ff */
.L_x_167:
[----:B------:R-:W-:Y:S05]  /*44a0*/  BSYNC B1 ;  /* 0x0000000000017941 */ /* 0x000fea0003800000 */
.L_x_166:
[----:B-1----:R-:W-:Y:S01]  /*44b0*/  @!P5 IMAD R3, R92, R153, R12 ;  /* 0x000000995c03d224 */ /* 0x002fe200078e020c */
[----:B------:R-:W-:Y:S04]  /*44c0*/  BSSY B1, `(.L_x_168) ;  /* 0x0000006000017945 */ /* 0x000fe80003800000 */
[----:B------:R1:W-:Y:S01]  /*44d0*/  @!P5 STG.E.U8 desc[UR36][R4.64+0x88], R3 ;  /* 0x000088030400d986 */ /* 0x0003e2000c101124 */
[----:B------:R-:W-:Y:S05]  /*44e0*/  @P2 BRA `(.L_x_169) ;  /* 0x00000000000c2947 */ /* 0x000fea0003800000 */
[----:B--2---:R-:W1:Y:S02]  /*44f0*/  LDG.E.U8 R155, desc[UR36][R8.64+0x89] ;  /* 0x00008924089b7981 */ /* 0x004e64000c1e1100 */
[----:B-1----:R-:W-:-:S05]  /*4500*/  PRMT R3, R155, 0x8880, RZ ;  /* 0x000088809b037816 */ /* 0x002fca00000000ff */
[----:B------:R-:W-:-:S07]  /*4510*/  IMAD R12, R3, R154, RZ ;  /* 0x0000009a030c7224 */ /* 0x000fce00078e02ff */
.L_x_169:
[----:B------:R-:W-:Y:S05]  /*4520*/  BSYNC B1 ;  /* 0x0000000000017941 */ /* 0x000fea0003800000 */
.L_x_168:
        /* <DEDUP_REMOVED lines=11> */
.L_x_171:
[----:B------:R-:W-:Y:S05]  /*45e0*/  BSYNC B1 ;  /* 0x0000000000017941 */ /* 0x000fea0003800000 */
.L_x_170:
[----:B-1----:R-:W-:Y:S01]  /*45f0*/  @!P4 IMAD R3, R94, R153, R12 ;  /* 0x000000995e03c224 */ /* 0x002fe200078e020c */
[----:B------:R-:W-:Y:S04]  /*4600*/  BSSY B1, `(.L_x_172) ;  /* 0x0000006000017945 */ /* 0x000fe80003800000 */
[----:B------:R1:W-:Y:S01]  /*4610*/  @!P4 STG.E.U8 desc[UR36][R6.64+0x88], R3 ;  /* 0x000088030600c986 */ /* 0x0003e2000c101124 */
[----:B------:R-:W-:Y:S05]  /*4620*/  @P3 BRA `(.L_x_173) ;  /* 0x00000000000c3947 */ /* 0x000fea0003800000 */
[----:B--2---:R-:W1:Y:S02]  /*4630*/  LDG.E.U8 R155, desc[UR36][R10.64+0x89] ;  /* 0x000089240a9b7981 */ /* 0x004e64000c1e1100 */
[----:B-1----:R-:W-:-:S05]  /*4640*/  PRMT R3, R155, 0x8880, RZ ;  /* 0x000088809b037816 */ /* 0x002fca00000000ff */
[----:B------:R-:W-:-:S07]  /*4650*/  IMAD R12, R3, R154, RZ ;  /* 0x0000009a030c7224 */ /* 0x000fce00078e02ff */
.L_x_173:
[----:B------:R-:W-:Y:S05]  /*4660*/  BSYNC B1 ;  /* 0x0000000000017941 */ /* 0x000fea0003800000 */
.L_x_172:
[----:B------:R-:W-:Y:S01]  /*4670*/  @!P3 IMAD R95, R95, R153, R12 ;  /* 0x000000995f5fb224 */ /* 0x000fe200078e020c */
[----:B------:R-:W-:Y:S04]  /*4680*/  BSSY B1, `(.L_x_174) ;  /* 0x0000006000017945 */ /* 0x000fe80003800000 */
[----:B------:R0:W-:Y:S01]  /*4690*/  @!P3 STG.E.U8 desc[UR36][R6.64+0x89], R95 ;  /* 0x0000895f0600b986 */ /* 0x0001e2000c101124 */
[----:B------:R-:W-:Y:S05]  /*46a0*/  @P5 BRA `(.L_x_175) ;  /* 0x00000000000c5947 */ /* 0x000fea0003800000 */
[----:B--2---:R-:W1:Y:S02]  /*46b0*/  LDG.E.U8 R155, desc[UR36][R8.64+0x90] ;  /* 0x00009024089b7981 */ /* 0x004e64000c1e1100 */
[----:B-1----:R-:W-:-:S05]  /*46c0*/  PRMT R3, R155, 0x8880, RZ ;  /* 0x000088809b037816 */ /* 0x002fca00000000ff */
[----:B------:R-:W-:-:S07]  /*46d0*/  IMAD R12, R3, R154, RZ ;  /* 0x0000009a030c7224 */ /* 0x000fce00078e02ff */
.L_x_175:
[----:B------:R-:W-:Y:S05]  /*46e0*/  BSYNC B1 ;  /* 0x0000000000017941 */ /* 0x000fea0003800000 */
.L_x_174:
[----:B-1----:R-:W-:Y:S01]  /*46f0*/  @!P5 IMAD R3, R96, R153, R12 ;  /* 0x000000996003d224 */ /* 0x002fe200078e020c */
[----:B------:R-:W-:Y:S04]  /*4700*/  BSSY B1, `(.L_x_176) ;  /* 0x0000006000017945 */ /* 0x000fe80003800000 */
[----:B------:R1:W-:Y:S01]  /*4710*/  @!P5 STG.E.U8 desc[UR36][R4.64+0x90], R3 ;  /* 0x000090030400d986 */ /* 0x0003e2000c101124 */
[----:B------:R-:W-:Y:S05]  /*4720*/  @P2 BRA `(.L_x_177) ;  /* 0x00000000000c2947 */ /* 0x000fea0003800000 */
[----:B--2---:R-:W1:Y:S02]  /*4730*/  LDG.E.U8 R155, desc[UR36][R8.64+0x91] ;  /* 0x00009124089b7981 */ /* 0x004e64000c1e1100 */
[----:B-1----:R-:W-:-:S05]  /*4740*/  PRMT R3, R155, 0x8880, RZ ;  /* 0x000088809b037816 */ /* 0x002fca00000000ff */
[----:B------:R-:W-:-:S07]  /*4750*/  IMAD R12, R3, R154, RZ ;  /* 0x0000009a030c7224 */ /* 0x000fce00078e02ff */
.L_x_177:
[----:B------:R-:W-:Y:S05]  /*4760*/  BSYNC B1 ;  /* 0x0000000000017941 */ /* 0x000fea0003800000 */
.L_x_176:
        /* <DEDUP_REMOVED lines=11> */
.L_x_179:
[----:B------:R-:W-:Y:S05]  /*4820*/  BSYNC B1 ;  /* 0x0000000000017941 */ /* 0x000fea0003800000 */
.L_x_178:
[----:B-1----:R-:W-:Y:S01]  /*4830*/  @!P4 IMAD R3, R98, R153, R12 ;  /* 0x000000996203c224 */ /* 0x002fe200078e020c */
[----:B------:R-:W-:Y:S04]  /*4840*/  BSSY B1, `(.L_x_180) ;  /* 0x0000006000017945 */ /* 0x000fe80003800000 */
[----:B------:R1:W-:Y:S01]  /*4850*/  @!P4 STG.E.U8 desc[UR36][R6.64+0x90], R3 ;  /* 0x000090030600c986 */ /* 0x0003e2000c101124 */
[----:B------:R-:W-:Y:S05]  /*4860*/  @P3 BRA `(.L_x_181) ;  /* 0x00000000000c3947 */ /* 0x000fea0003800000 */
[----:B--2---:R-:W1:Y:S02]  /*4870*/  LDG.E.U8 R155, desc[UR36][R10.64+0x91] ;  /* 0x000091240a9b7981 */ /* 0x004e64000c1e1100 */
[----:B-1----:R-:W-:-:S05]  /*4880*/  PRMT R3, R155, 0x8880, RZ ;  /* 0x000088809b037816 */ /* 0x002fca00000000ff */
[----:B------:R-:W-:-:S07]  /*4890*/  IMAD R12, R3, R154, RZ ;  /* 0x0000009a030c7224 */ /* 0x000fce00078e02ff */
.L_x_181:
[----:B------:R-:W-:Y:S05]  /*48a0*/  BSYNC B1 ;  /* 0x0000000000017941 */ /* 0x000fea0003800000 */
.L_x_180:
[----:B------:R-:W-:Y:S01]  /*48b0*/  @!P3 IMAD R99, R99, R153, R12 ;  /* 0x000000996363b224 */ /* 0x000fe200078e020c */
[----:B------:R-:W-:Y:S04]  /*48c0*/  BSSY B1, `(.L_x_182) ;  /* 0x0000006000017945 */ /* 0x000fe80003800000 */
[----:B------:R0:W-:Y:S01]  /*48d0*/  @!P3 STG.E.U8 desc[UR36][R6.64+0x91], R99 ;  /* 0x000091630600b986 */ /* 0x0001e2000c101124 */
[----:B------:R-:W-:Y:S05]  /*48e0*/  @P5 BRA `(.L_x_183) ;  /* 0x00000000000c5947 */ /* 0x000fea0003800000 */
[----:B--2---:R-:W1:Y:S02]  /*48f0*/  LDG.E.U8 R155, desc[UR36][R8.64+0x98] ;  /* 0x00009824089b7981 */ /* 0x004e64000c1e1100 */
[----:B-1----:R-:W-:-:S05]  /*4900*/  PRMT R3, R155, 0x8880, RZ ;  /* 0x000088809b037816 */ /* 0x002fca00000000ff */
[----:B------:R-:W-:-:S07]  /*4910*/  IMAD R12, R3, R154, RZ ;  /* 0x0000009a030c7224 */ /* 0x000fce00078e02ff */
.L_x_183:
[----:B------:R-:W-:Y:S05]  /*4920*/  BSYNC B1 ;  /* 0x0000000000017941 */ /* 0x000fea0003800000 */
.L_x_182:
[----:B-1----:R-:W-:Y:S01]  /*4930*/  @!P5 IMAD R3, R100, R153, R12 ;  /* 0x000000996403d224 */ /* 0x002fe200078e020c */
[----:B------:R-:W-:Y:S04]  /*4940*/  BSSY B1, `(.L_x_184) ;  /* 0x0000006000017945 */ /* 0x000fe80003800000 */
[----:B------:R1:W-:Y:S01]  /*4950*/  @!P5 STG.E.U8 desc[UR36][R4.64+0x98], R3 ;  /* 0x000098030400d986 */ /* 0x0003e2000c101124 */
[----:B------:R-:W-:Y:S05]  /*4960*/  @P2 BRA `(.L_x_185) ;  /* 0x00000000000c2947 */ /* 0x000fea0003800000 */
[----:B--2---:R-:W1:Y:S02]  /*4970*/  LDG.E.U8 R155, desc[UR36][R8.64+0x99] ;  /* 0x00009924089b7981 */ /* 0x004e64000c1e1100 */
[----:B-1----:R-:W-:-:S05]  /*4980*/  PRMT R3, R155, 0x8880, RZ ;  /* 0x000088809b037816 */ /* 0x002fca00000000ff */
[----:B------:R-:W-:-:S07]  /*4990*/  IMAD R12, R3, R154, RZ ;  /* 0x0000009a030c7224 */ /* 0x000fce00078e02ff */
.L_x_185:
[----:B------:R-:W-:Y:S05]  /*49a0*/  BSYNC B1 ;  /* 0x0000000000017941 */ /* 0x000fea0003800000 */
.L_x_184:
        /* <DEDUP_REMOVED lines=11> */
.L_x_187:
[----:B------:R-:W-:Y:S05]  /*4a60*/  BSYNC B1 ;  /* 0x0000000000017941 */ /* 0x000fea0003800000 */
.L_x_186:
[----:B-1----:R-:W-:Y:S01]  /*4a70*/  @!P4 IMAD R3, R102, R153, R12 ;  /* 0x000000996603c224 */ /* 0x002fe200078e020c */
[----:B------:R-:W-:Y:S04]  /*4a80*/  BSSY B1, `(.L_x_188) ;  /* 0x0000006000017945 */ /* 0x000fe80003800000 */
[----:B------:R1:W-:Y:S01]  /*4a90*/  @!P4 STG.E.U8 desc[UR36][R6.64+0x98], R3 ;  /* 0x000098030600c986 */ /* 0x0003e2000c101124 */
[----:B------:R-:W-:Y:S05]  /*4aa0*/  @P3 BRA `(.L_x_189) ;  /* 0x00000000000c3947 */ /* 0x000fea0003800000 */
[----:B--2---:R-:W1:Y:S02]  /*4ab0*/  LDG.E.U8 R155, desc[UR36][R10.64+0x99] ;  /* 0x000099240a9b7981 */ /* 0x004e64000c1e1100 */
[----:B-1----:R-:W-:-:S05]  /*4ac0*/  PRMT R3, R155, 0x8880, RZ ;  /* 0x000088809b037816 */ /* 0x002fca00000000ff */
[----:B------:R-:W-:-:S07]  /*4ad0*/  IMAD R12, R3, R154, RZ ;  /* 0x0000009a030c7224 */ /* 0x000fce00078e02ff */
.L_x_189:
[----:B------:R-:W-:Y:S05]  /*4ae0*/  BSYNC B1 ;  /* 0x0000000000017941 */ /* 0x000fea0003800000 */
.L_x_188:
[----:B------:R-:W-:Y:S01]  /*4af0*/  @!P3 IMAD R103, R103, R153, R12 ;  /* 0x000000996767b224 */ /* 0x000fe200078e020c */
[----:B------:R-:W-:Y:S04]  /*4b00*/  BSSY B1, `(.L_x_190) ;  /* 0x0000006000017945 */ /* 0x000fe80003800000 */
[----:B------:R0:W-:Y:S01]  /*4b10*/  @!P3 STG.E.U8 desc[UR36][R6.64+0x99], R103 ;  /* 0x000099670600b986 */ /* 0x0001e2000c101124 */
[----:B------:R-:W-:Y:S05]  /*4b20*/  @P5 BRA `(.L_x_191) ;  /* 0x00000000000c5947 */ /* 0x000fea0003800000 */
[----:B--2---:R-:W1:Y:S02]  /*4b30*/  LDG.E.U8 R155, desc[UR36][R8.64+0xa0] ;  /* 0x0000a024089b7981 */ /* 0x004e64000c1e1100 */
[----:B-1----:R-:W-:-:S05]  /*4b40*/  PRMT R3, R155, 0x8880, RZ ;  /* 0x000088809b037816 */ /* 0x002fca00000000ff */
[----:B------:R-:W-:-:S07]  /*4b50*/  IMAD R12, R3, R154, RZ ;  /* 0x0000009a030c7224 */ /* 0x000fce00078e02ff */
.L_x_191:
[----:B------:R-:W-:Y:S05]  /*4b60*/  BSYNC B1 ;  /* 0x0000000000017941 */ /* 0x000fea0003800000 */
.L_x_190:
[----:B-1----:R-:W-:Y:S01]  /*4b70*/  @!P5 IMAD R3, R104, R153, R12 ;  /* 0x000000996803d224 */ /* 0x002fe200078e020c */
[----:B------:R-:W-:Y:S04]  /*4b80*/  BSSY B1, `(.L_x_192) ;  /* 0x0000006000017945 */ /* 0x000fe80003800000 */
[----:B------:R1:W-:Y:S01]  /*4b90*/  @!P5 STG.E.U8 desc[UR36][R4.64+0xa0], R3 ;  /* 0x0000a0030400d986 */ /* 0x0003e2000c101124 */
[----:B------:R-:W-:Y:S05]  /*4ba0*/  @P2 BRA `(.L_x_193) ;  /* 0x00000000000c2947 */ /* 0x000fea0003800000 */
[----:B--2---:R-:W1:Y:S02]  /*4bb0*/  LDG.E.U8 R155, desc[UR36][R8.64+0xa1] ;  /* 0x0000a124089b7981 */ /* 0x004e64000c1e1100 */
[----:B-1----:R-:W-:-:S05]  /*4bc0*/  PRMT R3, R155, 0x8880, RZ ;  /* 0x000088809b037816 */ /* 0x002fca00000000ff */
[----:B------:R-:W-:-:S07]  /*4bd0*/  IMAD R12, R3, R154, RZ ;  /* 0x0000009a030c7224 */ /* 0x000fce00078e02ff */
.L_x_193:
[----:B------:R-:W-:Y:S05]  /*4be0*/  BSYNC B1 ;  /* 0x0000000000017941 */ /* 0x000fea0003800000 */
.L_x_192:
        /* <DEDUP_REMOVED lines=11> */
.L_x_195:
[----:B------:R-:W-:Y:S05]  /*4ca0*/  BSYNC B1 ;  /* 0x0000000000017941 */ /* 0x000fea0003800000 */
.L_x_194:
[----:B-1----:R-:W-:Y:S01]  /*4cb0*/  @!P4 IMAD R3, R106, R153, R12 ;  /* 0x000000996a03c224 */ /* 0x002fe200078e020c */
[----:B------:R-:W-:Y:S04]  /*4cc0*/  BSSY B1, `(.L_x_196) ;  /* 0x0000006000017945 */ /* 0x000fe80003800000 */
[----:B------:R1:W-:Y:S01]  /*4cd0*/  @!P4 STG.E.U8 desc[UR36][R6.64+0xa0], R3 ;  /* 0x0000a0030600c986 */ /* 0x0003e2000c101124 */
[----:B------:R-:W-:Y:S05]  /*4ce0*/  @P3 BRA `(.L_x_197) ;  /* 0x00000000000c3947 */ /* 0x000fea0003800000 */
[----:B--2---:R-:W1:Y:S02]  /*4cf0*/  LDG.E.U8 R155, desc[UR36][R10.64+0xa1] ;  /* 0x0000a1240a9b7981 */ /* 0x004e64000c1e1100 */
[----:B-1----:R-:W-:-:S05]  /*4d00*/  PRMT R3, R155, 0x8880, RZ ;  /* 0x000088809b037816 */ /* 0x002fca00000000ff */
[----:B------:R-:W-:-:S07]  /*4d10*/  IMAD R12, R3, R154, RZ ;  /* 0x0000009a030c7224 */ /* 0x000fce00078e02ff */
.L_x_197:
[----:B------:R-:W-:Y:S05]  /*4d20*/  BSYNC B1 ;  /* 0x0000000000017941 */ /* 0x000fea0003800000 */
.L_x_196:
[----:B------:R-:W-:Y:S01]  /*4d30*/  @!P3 IMAD R107, R107, R153, R12 ;  /* 0x000000996b6bb224 */ /* 0x000fe200078e020c */
[----:B------:R-:W-:Y:S04]  /*4d40*/  BSSY B1, `(.L_x_198) ;  /* 0x0000006000017945 */ /* 0x000fe80003800000 */
[----:B------:R0:W-:Y:S01]  /*4d50*/  @!P3 STG.E.U8 desc[UR36][R6.64+0xa1], R107 ;  /* 0x0000a16b0600b986 */ /* 0x0001e2000c101124 */
[----:B------:R-:W-:Y:S05]  /*4d60*/  @P5 BRA `(.L_x_199) ;  /* 0x00000000000c5947 */ /* 0x000fea0003800000 */
[----:B--2---:R-:W1:Y:S02]  /*4d70*/  LDG.E.U8 R155, desc[UR36][R8.64+0xa8] ;  /* 0x0000a824089b7981 */ /* 0x004e64000c1e1100 */
[----:B-1----:R-:W-:-:S05]  /*4d80*/  PRMT R3, R155, 0x8880, RZ ;  /* 0x000088809b037816 */ /* 0x002fca00000000ff */
[----:B------:R-:W-:-:S07]  /*4d90*/  IMAD R12, R3, R154, RZ ;  /* 0x0000009a030c7224 */ /* 0x000fce00078e02ff */
.L_x_199:
[----:B------:R-:W-:Y:S05]  /*4da0*/  BSYNC B1 ;  /* 0x0000000000017941 */ /* 0x000fea0003800000 */
.L_x_198:
[----:B-1----:R-:W-:Y:S01]  /*4db0*/  @!P5 IMAD R3, R108, R153, R12 ;  /* 0x000000996c03d224 */ /* 0x002fe200078e020c */
[----:B------:R-:W-:Y:S04]  /*4dc0*/  BSSY B1, `(.L_x_200) ;  /* 0x0000006000017945 */ /* 0x000fe80003800000 */
[----:B------:R1:W-:Y:S01]  /*4dd0*/  @!P5 STG.E.U8 desc[UR36][R4.64+0xa8], R3 ;  /* 0x0000a8030400d986 */ /* 0x0003e2000c101124 */
[----:B------:R-:W-:Y:S05]  /*4de0*/  @P2 BRA `(.L_x_201) ;  /* 0x00000000000c2947 */ /* 0x000fea0003800000 */
[----:B--2---:R-:W1:Y:S02]  /*4df0*/  LDG.E.U8 R155, desc[UR36][R8.64+0xa9] ;  /* 0x0000a924089b7981 */ /* 0x004e64000c1e1100 */
[----:B-1----:R-:W-:-:S05]  /*4e00*/  PRMT R3, R155, 0x8880, RZ ;  /* 0x000088809b037816 */ /* 0x002fca00000000ff */
[----:B------:R-:W-:-:S07]  /*4e10*/  IMAD R12, R3, R154, RZ ;  /* 0x0000009a030c7224 */ /* 0x000fce00078e02ff */
.L_x_201:
[----:B------:R-:W-:Y:S05]  /*4e20*/  BSYNC B1 ;  /* 0x0000000000017941 */ /* 0x000fea0003800000 */
.L_x_200:
        /* <DEDUP_REMOVED lines=11> */
.L_x_203:
[----:B------:R-:W-:Y:S05]  /*4ee0*/  BSYNC B1 ;  /* 0x0000000000017941 */ /* 0x000fea0003800000 */
.L_x_202:
[----:B-1----:R-:W-:Y:S01]  /*4ef0*/  @!P4 IMAD R3, R110, R153, R12 ;  /* 0x000000996e03c224 */ /* 0x002fe200078e020c */
[----:B------:R-:W-:Y:S04]  /*4f00*/  BSSY B1, `(.L_x_204) ;  /* 0x0000006000017945 */ /* 0x000fe80003800000 */
[----:B------:R1:W-:Y:S01]  /*4f10*/  @!P4 STG.E.U8 desc[UR36][R6.64+0xa8], R3 ;  /* 0x0000a8030600c986 */ /* 0x0003e2000c101124 */
[----:B------:R-:W-:Y:S05]  /*4f20*/  @P3 BRA `(.L_x_205) ;  /* 0x00000000000c3947 */ /* 0x000fea0003800000 */
[----:B--2---:R-:W1:Y:S02]  /*4f30*/  LDG.E.U8 R155, desc[UR36][R10.64+0xa9] ;  /* 0x0000a9240a9b7981 */ /* 0x004e64000c1e1100 */
[----:B-1----:R-:W-:-:S05]  /*4f40*/  PRMT R3, R155, 0x8880, RZ ;  /* 0x000088809b037816 */ /* 0x002fca00000000ff */
[----:B------:R-:W-:-:S07]  /*4f50*/  IMAD R12, R3, R154, RZ ;  /* 0x0000009a030c7224 */ /* 0x000fce00078e02ff */
.L_x_205:
[----:B------:R-:W-:Y:S05]  /*4f60*/  BSYNC B1 ;  /* 0x0000000000017941 */ /* 0x000fea0003800000 */
.L_x_204:
[----:B------:R-:W-:Y:S01]  /*4f70*/  @!P3 IMAD R111, R111, R153, R12 ;  /* 0x000000996f6fb224 */ /* 0x000fe200078e020c */
[----:B------:R-:W-:Y:S04]  /*4f80*/  BSSY B1, `(.L_x_206) ;  /* 0x0000006000017945 */ /* 0x000fe80003800000 */
[----:B------:R0:W-:Y:S01]  /*4f90*/  @!P3 STG.E.U8 desc[UR36][R6.64+0xa9], R111 ;  /* 0x0000a96f0600b986 */ /* 0x0001e2000c101124 */
[----:B------:R-:W-:Y:S05]  /*4fa0*/  @P5 BRA `(.L_x_207) ;  /* 0x00000000000c5947 */ /* 0x000fea0003800000 */
[----:B--2---:R-:W1:Y:S02]  /*4fb0*/  LDG.E.U8 R155, desc[UR36][R8.64+0xb0] ;  /* 0x0000b024089b7981 */ /* 0x004e64000c1e1100 */
[----:B-1----:R-:W-:-:S05]  /*4fc0*/  PRMT R3, R155, 0x8880, RZ ;  /* 0x000088809b037816 */ /* 0x002fca00000000ff */
[----:B------:R-:W-:-:S07]  /*4fd0*/  IMAD R12, R3, R154, RZ ;  /* 0x0000009a030c7224 */ /* 0x000fce00078e02ff */
.L_x_207:
[----:B------:R-:W-:Y:S05]  /*4fe0*/  BSYNC B1 ;  /* 0x0000000000017941 */ /* 0x000fea0003800000 */
.L_x_206:
[----:B-1----:R-:W-:Y:S01]  /*4ff0*/  @!P5 IMAD R3, R112, R153, R12 ;  /* 0x000000997003d224 */ /* 0x002fe200078e020c */
[----:B------:R-:W-:Y:S04]  /*5000*/  BSSY B1, `(.L_x_208) ;  /* 0x0000006000017945 */ /* 0x000fe80003800000 */
[----:B------:R1:W-:Y:S01]  /*5010*/  @!P5 STG.E.U8 desc[UR36][R4.64+0xb0], R3 ;  /* 0x0000b0030400d986 */ /* 0x0003e2000c101124 */
[----:B------:R-:W-:Y:S05]  /*5020*/  @P2 BRA `(.L_x_209) ;  /* 0x00000000000c2947 */ /* 0x000fea0003800000 */
[----:B--2---:R-:W1:Y:S02]  /*5030*/  LDG.E.U8 R155, desc[UR36][R8.64+0xb1] ;  /* 0x0000b124089b7981 */ /* 0x004e64000c1e1100 */
[----:B-1----:R-:W-:-:S05]  /*5040*/  PRMT R3, R155, 0x8880, RZ ;  /* 0x000088809b037816 */ /* 0x002fca00000000ff */
[----:B------:R-:W-:-:S07]  /*5050*/  IMAD R12, R3, R154, RZ ;  /* 0x0000009a030c7224 */ /* 0x000fce00078e02ff */
.L_x_209:
[----:B------:R-:W-:Y:S05]  /*5060*/  BSYNC B1 ;  /* 0x0000000000017941 */ /* 0x000fea0003800000 */
.L_x_208:
        /* <DEDUP_REMOVED lines=11> */
.L_x_211:
[----:B------:R-:W-:Y:S05]  /*5120*/  BSYNC B1 ;  /* 0x0000000000017941 */ /* 0x000fea0003800000 */
.L_x_210:
[----:B-1----:R-:W-:Y:S01]  /*5130*/  @!P4 IMAD R3, R114, R153, R12 ;  /* 0x000000997203c224 */ /* 0x002fe200078e020c */
[----:B------:R-:W-:Y:S04]  /*5140*/  BSSY B1, `(.L_x_212) ;  /* 0x0000006000017945 */ /* 0x000fe80003800000 */
[----:B------:R1:W-:Y:S01]  /*5150*/  @!P4 STG.E.U8 desc[UR36][R6.64+0xb0], R3 ;  /* 0x0000b0030600c986 */ /* 0x0003e2000c101124 */
[----:B------:R-:W-:Y:S05]  /*5160*/  @P3 BRA `(.L_x_213) ;  /* 0x00000000000c3947 */ /* 0x000fea0003800000 */
[----:B--2---:R-:W1:Y:S02]  /*5170*/  LDG.E.U8 R155, desc[UR36][R10.64+0xb1] ;  /* 0x0000b1240a9b7981 */ /* 0x004e64000c1e1100 */
[----:B-1----:R-:W-:-:S05]  /*5180*/  PRMT R3, R155, 0x8880, RZ ;  /* 0x000088809b037816 */ /* 0x002fca00000000ff */
[----:B------:R-:W-:-:S07]  /*5190*/  IMAD R12, R3, R154, RZ ;  /* 0x0000009a030c7224 */ /* 0x000fce00078e02ff */
.L_x_213:
[----:B------:R-:W-:Y:S05]  /*51a0*/  BSYNC B1 ;  /* 0x0000000000017941 */ /* 0x000fea0003800000 */
.L_x_212:
[----:B------:R-:W-:Y:S01]  /*51b0*/  @!P3 IMAD R115, R115, R153, R12 ;  /* 0x000000997373b224 */ /* 0x000fe200078e020c */
[----:B------:R-:W-:Y:S04]  /*51c0*/  BSSY B1, `(.L_x_214) ;  /* 0x0000006000017945 */ /* 0x000fe80003800000 */
[----:B------:R0:W-:Y:S01]  /*51d0*/  @!P3 STG.E.U8 desc[UR36][R6.64+0xb1], R115 ;  /* 0x0000b1730600b986 */ /* 0x0001e2000c101124 */
[----:B------:R-:W-:Y:S05]  /*51e0*/  @P5 BRA `(.L_x_215) ;  /* 0x00000000000c5947 */ /* 0x000fea0003800000 */
[----:B--2---:R-:W1:Y:S02]  /*51f0*/  LDG.E.U8 R155, desc[UR36][R8.64+0xb8] ;  /* 0x0000b824089b7981 */ /* 0x004e64000c1e1100 */
[----:B-1----:R-:W-:-:S05]  /*5200*/  PRMT R3, R155, 0x8880, RZ ;  /* 0x000088809b037816 */ /* 0x002fca00000000ff */
[----:B------:R-:W-:-:S07]  /*5210*/  IMAD R12, R3, R154, RZ ;  /* 0x0000009a030c7224 */ /* 0x000fce00078e02ff */
.L_x_215:
[----:B------:R-:W-:Y:S05]  /*5220*/  BSYNC B1 ;  /* 0x0000000000017941 */ /* 0x000fea0003800000 */
.L_x_214:
[----:B-1----:R-:W-:Y:S01]  /*5230*/  @!P5 IMAD R3, R116, R153, R12 ;  /* 0x000000997403d224 */ /* 0x002fe200078e020c */
[----:B------:R-:W-:Y:S04]  /*5240*/  BSSY B1, `(.L_x_216) ;  /* 0x0000006000017945 */ /* 0x000fe80003800000 */
[----:B------:R1:W-:Y:S01]  /*5250*/  @!P5 STG.E.U8 desc[UR36][R4.64+0xb8], R3 ;  /* 0x0000b8030400d986 */ /* 0x0003e2000c101124 */
[----:B------:R-:W-:Y:S05]  /*5260*/  @P2 BRA `(.L_x_217) ;  /* 0x00000000000c2947 */ /* 0x000fea0003800000 */
[----:B--2---:R-:W1:Y:S02]  /*5270*/  LDG.E.U8 R155, desc[UR36][R8.64+0xb9] ;  /* 0x0000b924089b7981 */ /* 0x004e64000c1e1100 */
[----:B-1----:R-:W-:-:S05]  /*5280*/  PRMT R3, R155, 0x8880, RZ ;  /* 0x000088809b037816 */ /* 0x002fca00000000ff */
[----:B------:R-:W-:-:S07]  /*5290*/  IMAD R12, R3, R154, RZ ;  /* 0x0000009a030c7224 */ /* 0x000fce00078e02ff */
.L_x_217:
[----:B------:R-:W-:Y:S05]  /*52a0*/  BSYNC B1 ;  /* 0x0000000000017941 */ /* 0x000fea0003800000 */
.L_x_216:
        /* <DEDUP_REMOVED lines=11> */
.L_x_219:
[----:B------:R-:W-:Y:S05]  /*5360*/  BSYNC B1 ;  /* 0x0000000000017941 */ /* 0x000fea0003800000 */
.L_x_218:
[----:B-1----:R-:W-:Y:S01]  /*5370*/  @!P4 IMAD R3, R118, R153, R12 ;  /* 0x000000997603c224 */ /* 0x002fe200078e020c */
[----:B------:R-:W-:Y:S04]  /*5380*/  BSSY B1, `(.L_x_220) ;  /* 0x0000006000017945 */ /* 0x000fe80003800000 */
[----:B------:R1:W-:Y:S01]  /*5390*/  @!P4 STG.E.U8 desc[UR36][R6.64+0xb8], R3 ;  /* 0x0000b8030600c986 */ /* 0x0003e2000c101124 */
[----:B------:R-:W-:Y:S05]  /*53a0*/  @P3 BRA `(.L_x_221) ;  /* 0x00000000000c3947 */ /* 0x000fea0003800000 */
[----:B--2---:R-:W1:Y:S02]  /*53b0*/  LDG.E.U8 R155, desc[UR36][R10.64+0xb9] ;  /* 0x0000b9240a9b7981 */ /* 0x004e64000c1e1100 */
[----:B-1----:R-:W-:-:S05]  /*53c0*/  PRMT R3, R155, 0x8880, RZ ;  /* 0x000088809b037816 */ /* 0x002fca00000000ff */
[----:B------:R-:W-:-:S07]  /*53d0*/  IMAD R12, R3, R154, RZ ;  /* 0x0000009a030c7224 */ /* 0x000fce00078e02ff */
.L_x_221:
[----:B------:R-:W-:Y:S05]  /*53e0*/  BSYNC B1 ;  /* 0x0000000000017941 */ /* 0x000fea0003800000 */
.L_x_220:
[----:B------:R-:W-:Y:S01]  /*53f0*/  @!P3 IMAD R119, R119, R153, R12 ;  /* 0x000000997777b224 */ /* 0x000fe200078e020c */
[----:B------:R-:W-:Y:S04]  /*5400*/  BSSY B1, `(.L_x_222) ;  /* 0x0000006000017945 */ /* 0x000fe80003800000 */
[----:B------:R0:W-:Y:S01]  /*5410*/  @!P3 STG.E.U8 desc[UR36][R6.64+0xb9], R119 ;  /* 0x0000b9770600b986 */ /* 0x0001e2000c101124 */
[----:B------:R-:W-:Y:S05]  /*5420*/  @P5 BRA `(.L_x_223) ;  /* 0x00000000000c5947 */ /* 0x000fea0003800000 */
[----:B--2---:R-:W1:Y:S02]  /*5430*/  LDG.E.U8 R155, desc[UR36][R8.64+0xc0] ;  /* 0x0000c024089b7981 */ /* 0x004e64000c1e1100 */
[----:B-1----:R-:W-:-:S05]  /*5440*/  PRMT R3, R155, 0x8880, RZ ;  /* 0x000088809b037816 */ /* 0x002fca00000000ff */
[----:B------:R-:W-:-:S07]  /*5450*/  IMAD R12, R3, R154, RZ ;  /* 0x0000009a030c7224 */ /* 0x000fce00078e02ff */
.L_x_223:
[----:B------:R-:W-:Y:S05]  /*5460*/  BSYNC B1 ;  /* 0x0000000000017941 */ /* 0x000fea0003800000 */
.L_x_222:
[----:B-1----:R-:W-:Y:S01]  /*5470*/  @!P5 IMAD R3, R120, R153, R12 ;  /* 0x000000997803d224 */ /* 0x002fe200078e020c */
[----:B------:R-:W-:Y:S04]  /*5480*/  BSSY B1, `(.L_x_224) ;  /* 0x0000006000017945 */ /* 0x000fe80003800000 */
[----:B------:R1:W-:Y:S01]  /*5490*/  @!P5 STG.E.U8 desc[UR36][R4.64+0xc0], R3 ;  /* 0x0000c0030400d986 */ /* 0x0003e2000c101124 */
[----:B------:R-:W-:Y:S05]  /*54a0*/  @P2 BRA `(.L_x_225) ;  /* 0x00000000000c2947 */ /* 0x000fea0003800000 */
[----:B--2---:R-:W1:Y:S02]  /*54b0*/  LDG.E.U8 R155, desc[UR36][R8.64+0xc1] ;  /* 0x0000c124089b7981 */ /* 0x004e64000c1e1100 */
[----:B-1----:R-:W-:-:S05]  /*54c0*/  PRMT R3, R155, 0x8880, RZ ;  /* 0x000088809b037816 */ /* 0x002fca00000000ff */
[----:B------:R-:W-:-:S07]  /*54d0*/  IMAD R12, R3, R154, RZ ;  /* 0x0000009a030c7224 */ /* 0x000fce00078e02ff */
.L_x_225:
[----:B------:R-:W-:Y:S05]  /*54e0*/  BSYNC B1 ;  /* 0x0000000000017941 */ /* 0x000fea0003800000 */
.L_x_224:
        /* <DEDUP_REMOVED lines=11> */
.L_x_227:
[----:B------:R-:W-:Y:S05]  /*55a0*/  BSYNC B1 ;  /* 0x0000000000017941 */ /* 0x000fea0003800000 */
.L_x_226:
[----:B-1----:R-:W-:Y:S01]  /*55b0*/  @!P4 IMAD R3, R122, R153, R12 ;  /* 0x000000997a03c224 */ /* 0x002fe200078e020c */
[----:B------:R-:W-:Y:S04]  /*55c0*/  BSSY B1, `(.L_x_228) ;  /* 0x0000006000017945 */ /* 0x000fe80003800000 */
[----:B------:R1:W-:Y:S01]  /*55d0*/  @!P4 STG.E.U8 desc[UR36][R6.64+0xc0], R3 ;  /* 0x0000c0030600c986 */ /* 0x0003e2000c101124 */
[----:B------:R-:W-:Y:S05]  /*55e0*/  @P3 BRA `(.L_x_229) ;  /* 0x00000000000c3947 */ /* 0x000fea0003800000 */
[----:B--2---:R-:W1:Y:S02]  /*55f0*/  LDG.E.U8 R155, desc[UR36][R10.64+0xc1] ;  /* 0x0000c1240a9b7981 */ /* 0x004e64000c1e1100 */
[----:B-1----:R-:W-:-:S05]  /*5600*/  PRMT R3, R155, 0x8880, RZ ;  /* 0x000088809b037816 */ /* 0x002fca00000000ff */
[----:B------:R-:W-:-:S07]  /*5610*/  IMAD R12, R3, R154, RZ ;  /* 0x0000009a030c7224 */ /* 0x000fce00078e02ff */
.L_x_229:
[----:B------:R-:W-:Y:S05]  /*5620*/  BSYNC B1 ;  /* 0x0000000000017941 */ /* 0x000fea0003800000 */
.L_x_228:
[----:B------:R-:W-:Y:S01]  /*5630*/  @!P3 IMAD R123, R123, R153, R12 ;  /* 0x000000997b7bb224 */ /* 0x000fe200078e020c */
[----:B------:R-:W-:Y:S04]  /*5640*/  BSSY B1, `(.L_x_230) ;  /* 0x0000006000017945 */ /* 0x000fe80003800000 */
[----:B------:R0:W-:Y:S01]  /*5650*/  @!P3 STG.E.U8 desc[UR36][R6.64+0xc1], R123 ;  /* 0x0000c17b0600b986 */ /* 0x0001e2000c101124 */
[----:B------:R-:W-:Y:S05]  /*5660*/  @P5 BRA `(.L_x_231) ;  /* 0x00000000000c5947 */ /* 0x000fea0003800000 */
[----:B--2---:R-:W1:Y:S02]  /*5670*/  LDG.E.U8 R155, desc[UR36][R8.64+0xc8] ;  /* 0x0000c824089b7981 */ /* 0x004e64000c1e1100 */
[----:B-1----:R-:W-:-:S05]  /*5680*/  PRMT R3, R155, 0x8880, RZ ;  /* 0x000088809b037816 */ /* 0x002fca00000000ff */
[----:B------:R-:W-:-:S07]  /*5690*/  IMAD R12, R3, R154, RZ ;  /* 0x0000009a030c7224 */ /* 0x000fce00078e02ff */
.L_x_231:
[----:B------:R-:W-:Y:S05]  /*56a0*/  BSYNC B1 ;  /* 0x0000000000017941 */ /* 0x000fea0003800000 */
.L_x_230:
[----:B-1----:R-:W-:Y:S01]  /*56b0*/  @!P5 IMAD R3, R124, R153, R12 ;  /* 0x000000997c03d224 */ /* 0x002fe200078e020c */
[----:B------:R-:W-:Y:S04]  /*56c0*/  BSSY B1, `(.L_x_232) ;  /* 0x0000006000017945 */ /* 0x000fe80003800000 */
[----:B------:R1:W-:Y:S01]  /*56d0*/  @!P5 STG.E.U8 desc[UR36][R4.64+0xc8], R3 ;  /* 0x0000c8030400d986 */ /* 0x0003e2000c101124 */
[----:B------:R-:W-:Y:S05]  /*56e0*/  @P2 BRA `(.L_x_233) ;  /* 0x00000000000c2947 */ /* 0x000fea0003800000 */
[----:B--2---:R-:W1:Y:S02]  /*56f0*/  LDG.E.U8 R155, desc[UR36][R8.64+0xc9] ;  /* 0x0000c924089b7981 */ /* 0x004e64000c1e1100 */
[----:B-1----:R-:W-:-:S05]  /*5700*/  PRMT R3, R155, 0x8880, RZ ;  /* 0x000088809b037816 */ /* 0x002fca00000000ff */
[----:B------:R-:W-:-:S07]  /*5710*/  IMAD R12, R3, R154, RZ ;  /* 0x0000009a030c7224 */ /* 0x000fce00078e02ff */
.L_x_233:
[----:B------:R-:W-:Y:S05]  /*5720*/  BSYNC B1 ;  /* 0x0000000000017941 */ /* 0x000fea0003800000 */
.L_x_232:
        /* <DEDUP_REMOVED lines=11> */
.L_x_235:
[----:B------:R-:W-:Y:S05]  /*57e0*/  BSYNC B1 ;  /* 0x0000000000017941 */ /* 0x000fea0003800000 */
.L_x_234:
[----:B-1----:R-:W-:Y:S01]  /*57f0*/  @!P4 IMAD R3, R126, R153, R12 ;  /* 0x000000997e03c224 */ /* 0x002fe200078e020c */
[----:B------:R-:W-:Y:S04]  /*5800*/  BSSY B1, `(.L_x_236) ;  /* 0x0000006000017945 */ /* 0x000fe80003800000 */
[----:B------:R1:W-:Y:S01]  /*5810*/  @!P4 STG.E.U8 desc[UR36][R6.64+0xc8], R3 ;  /* 0x0000c8030600c986 */ /* 0x0003e2000c101124 */
[----:B------:R-:W-:Y:S05]  /*5820*/  @P3 BRA `(.L_x_237) ;  /* 0x00000000000c3947 */ /* 0x000fea0003800000 */
[----:B--2---:R-:W1:Y:S02]  /*5830*/  LDG.E.U8 R155, desc[UR36][R10.64+0xc9] ;  /* 0x0000c9240a9b7981 */ /* 0x004e64000c1e1100 */
[----:B-1----:R-:W-:-:S05]  /*5840*/  PRMT R3, R155, 0x8880, RZ ;  /* 0x000088809b037816 */ /* 0x002fca00000000ff */
[----:B------:R-:W-:-:S07]  /*5850*/  IMAD R12, R3, R154, RZ ;  /* 0x0000009a030c7224 */ /* 0x000fce00078e02ff */
.L_x_237:
[----:B------:R-:W-:Y:S05]  /*5860*/  BSYNC B1 ;  /* 0x0000000000017941 */ /* 0x000fea0003800000 */
.L_x_236:
[----:B------:R-:W-:Y:S01]  /*5870*/  @!P3 IMAD R127, R127, R153, R12 ;  /* 0x000000997f7fb224 */ /* 0x000fe200078e020c */
[----:B------:R-:W-:Y:S04]  /*5880*/  BSSY B1, `(.L_x_238) ;  /* 0x0000006000017945 */ /* 0x000fe80003800000 */
[----:B------:R0:W-:Y:S01]  /*5890*/  @!P3 STG.E.U8 desc[UR36][R6.64+0xc9], R127 ;  /* 0x0000c97f0600b986 */ /* 0x0001e2000c101124 */
[----:B------:R-:W-:Y:S05]  /*58a0*/  @P5 BRA `(.L_x_239) ;  /* 0x00000000000c5947 */ /* 0x000fea0003800000 */
[----:B--2---:R-:W1:Y:S02]  /*58b0*/  LDG.E.U8 R155, desc[UR36][R8.64+0xd0] ;  /* 0x0000d024089b7981 */ /* 0x004e64000c1e1100 */
[----:B-1----:R-:W-:-:S05]  /*58c0*/  PRMT R3, R155, 0x8880, RZ ;  /* 0x000088809b037816 */ /* 0x002fca00000000ff */
[----:B------:R-:W-:-:S07]  /*58d0*/  IMAD R12, R3, R154, RZ ;  /* 0x0000009a030c7224 */ /* 0x000fce00078e02ff */
.L_x_239:
[----:B------:R-:W-:Y:S05]  /*58e0*/  BSYNC B1 ;  /* 0x0000000000017941 */ /* 0x000fea0003800000 */
.L_x_238:
[----:B-1----:R-:W-:Y:S01]  /*58f0*/  @!P5 IMAD R3, R128, R153, R12 ;  /* 0x000000998003d224 */ /* 0x002fe200078e020c */
[----:B------:R-:W-:Y:S04]  /*5900*/  BSSY B1, `(.L_x_240) ;  /* 0x0000006000017945 */ /* 0x000fe80003800000 */
[----:B------:R1:W-:Y:S01]  /*5910*/  @!P5 STG.E.U8 desc[UR36][R4.64+0xd0], R3 ;  /* 0x0000d0030400d986 */ /* 0x0003e2000c101124 */
[----:B------:R-:W-:Y:S05]  /*5920*/  @P2 BRA `(.L_x_241) ;  /* 0x00000000000c2947 */ /* 0x000fea0003800000 */
[----:B--2---:R-:W1:Y:S02]  /*5930*/  LDG.E.U8 R155, desc[UR36][R8.64+0xd1] ;  /* 0x0000d124089b7981 */ /* 0x004e64000c1e1100 */
[----:B-1----:R-:W-:-:S05]  /*5940*/  PRMT R3, R155, 0x8880, RZ ;  /* 0x000088809b037816 */ /* 0x002fca00000000ff */
[----:B------:R-:W-:-:S07]  /*5950*/  IMAD R12, R3, R154, RZ ;  /* 0x0000009a030c7224 */ /* 0x000fce00078e02ff */
.L_x_241:
[----:B------:R-:W-:Y:S05]  /*5960*/  BSYNC B1 ;  /* 0x0000000000017941 */ /* 0x000fea0003800000 */
.L_x_240:
        /* <DEDUP_REMOVED lines=11> */
.L_x_243:
[----:B------:R-:W-:Y:S05]  /*5a20*/  BSYNC B1 ;  /* 0x0000000000017941 */ /* 0x000fea0003800000 */
.L_x_242:
[----:B-1----:R-:W-:Y:S01]  /*5a30*/  @!P4 IMAD R3, R130, R153, R12 ;  /* 0x000000998203c224 */ /* 0x002fe200078e020c */
[----:B------:R-:W-:Y:S04]  /*5a40*/  BSSY B1, `(.L_x_244) ;  /* 0x0000006000017945 */ /* 0x000fe80003800000 */
[----:B------:R1:W-:Y:S01]  /*5a50*/  @!P4 STG.E.U8 desc[UR36][R6.64+0xd0], R3 ;  /* 0x0000d0030600c986 */ /* 0x0003e2000c101124 */
[----:B------:R-:W-:Y:S05]  /*5a60*/  @P3 BRA `(.L_x_245) ;  /* 0x00000000000c3947 */ /* 0x000fea0003800000 */
[----:B--2---:R-:W1:Y:S02]  /*5a70*/  LDG.E.U8 R155, desc[UR36][R10.64+0xd1] ;  /* 0x0000d1240a9b7981 */ /* 0x004e64000c1e1100 */
[----:B-1----:R-:W-:-:S05]  /*5a80*/  PRMT R3, R155, 0x8880, RZ ;  /* 0x000088809b037816 */ /* 0x002fca00000000ff */
[----:B------:R-:W-:-:S07]  /*5a90*/  IMAD R12, R3, R154, RZ ;  /* 0x0000009a030c7224 */ /* 0x000fce00078e02ff */
.L_x_245:
[----:B------:R-:W-:Y:S05]  /*5aa0*/  BSYNC B1 ;  /* 0x0000000000017941 */ /* 0x000fea0003800000 */
.L_x_244:
[----:B------:R-:W-:Y:S01]  /*5ab0*/  @!P3 IMAD R131, R131, R153, R12 ;  /* 0x000000998383b224 */ /* 0x000fe200078e020c */
[----:B------:R-:W-:Y:S04]  /*5ac0*/  BSSY B1, `(.L_x_246) ;  /* 0x0000006000017945 */ /* 0x000fe80003800000 */
[----:B------:R0:W-:Y:S01]  /*5ad0*/  @!P3 STG.E.U8 desc[UR36][R6.64+0xd1], R131 ;  /* 0x0000d1830600b986 */ /* 0x0001e2000c101124 */
[----:B------:R-:W-:Y:S05]  /*5ae0*/  @P5 BRA `(.L_x_247) ;  /* 0x00000000000c5947 */ /* 0x000fea0003800000 */
[----:B--2---:R-:W1:Y:S02]  /*5af0*/  LDG.E.U8 R155, desc[UR36][R8.64+0xd8] ;  /* 0x0000d824089b7981 */ /* 0x004e64000c1e1100 */
[----:B-1----:R-:W-:-:S05]  /*5b00*/  PRMT R3, R155, 0x8880, RZ ;  /* 0x000088809b037816 */ /* 0x002fca00000000ff */
[----:B------:R-:W-:-:S07]  /*5b10*/  IMAD R12, R3, R154, RZ ;  /* 0x0000009a030c7224 */ /* 0x000fce00078e02ff */
.L_x_247:
[----:B------:R-:W-:Y:S05]  /*5b20*/  BSYNC B1 ;  /* 0x0000000000017941 */ /* 0x000fea0003800000 */
.L_x_246:
[----:B-1----:R-:W-:Y:S01]  /*5b30*/  @!P5 IMAD R3, R132, R153, R12 ;  /* 0x000000998403d224 */ /* 0x002fe200078e020c */
[----:B------:R-:W-:Y:S04]  /*5b40*/  BSSY B1, `(.L_x_248) ;  /* 0x0000006000017945 */ /* 0x000fe80003800000 */
[----:B------:R1:W-:Y:S01]  /*5b50*/  @!P5 STG.E.U8 desc[UR36][R4.64+0xd8], R3 ;  /* 0x0000d8030400d986 */ /* 0x0003e2000c101124 */
[----:B------:R-:W-:Y:S05]  /*5b60*/  @P2 BRA `(.L_x_249) ;  /* 0x00000000000c2947 */ /* 0x000fea0003800000 */
[----:B--2---:R-:W1:Y:S02]  /*5b70*/  LDG.E.U8 R155, desc[UR36][R8.64+0xd9] ;  /* 0x0000d924089b7981 */ /* 0x004e64000c1e1100 */
[----:B-1----:R-:W-:-:S05]  /*5b80*/  PRMT R3, R155, 0x8880, RZ ;  /* 0x000088809b037816 */ /* 0x002fca00000000ff */
[----:B------:R-:W-:-:S07]  /*5b90*/  IMAD R12, R3, R154, RZ ;  /* 0x0000009a030c7224 */ /* 0x000fce00078e02ff */
.L_x_249:
[----:B------:R-:W-:Y:S05]  /*5ba0*/  BSYNC B1 ;  /* 0x0000000000017941 */ /* 0x000fea0003800000 */
.L_x_248:
        /* <DEDUP_REMOVED lines=11> */
.L_x_251:
[----:B------:R-:W-:Y:S05]  /*5c60*/  BSYNC B1 ;  /* 0x0000000000017941 */ /* 0x000fea0003800000 */
.L_x_250:
[----:B-1----:R-:W-:Y:S01]  /*5c70*/  @!P4 IMAD R3, R134, R153, R12 ;  /* 0x000000998603c224 */ /* 0x002fe200078e020c */
[----:B------:R-:W-:Y:S04]  /*5c80*/  BSSY B1, `(.L_x_252) ;  /* 0x0000006000017945 */ /* 0x000fe80003800000 */
[----:B------:R1:W-:Y:S01]  /*5c90*/  @!P4 STG.E.U8 desc[UR36][R6.64+0xd8], R3 ;  /* 0x0000d8030600c986 */ /* 0x0003e2000c101124 */
[----:B------:R-:W-:Y:S05]  /*5ca0*/  @P3 BRA `(.L_x_253) ;  /* 0x00000000000c3947 */ /* 0x000fea0003800000 */
[----:B--2---:R-:W1:Y:S02]  /*5cb0*/  LDG.E.U8 R155, desc[UR36][R10.64+0xd9] ;  /* 0x0000d9240a9b7981 */ /* 0x004e64000c1e1100 */
[----:B-1----:R-:W-:-:S05]  /*5cc0*/  PRMT R3, R155, 0x8880, RZ ;  /* 0x000088809b037816 */ /* 0x002fca00000000ff */
[----:B------:R-:W-:-:S07]  /*5cd0*/  IMAD R12, R3, R154, RZ ;  /* 0x0000009a030c7224 */ /* 0x000fce00078e02ff */
.L_x_253:
[----:B------:R-:W-:Y:S05]  /*5ce0*/  BSYNC B1 ;  /* 0x0000000000017941 */ /* 0x000fea0003800000 */
.L_x_252:
[----:B------:R-:W-:Y:S01]  /*5cf0*/  @!P3 IMAD R135, R135, R153, R12 ;  /* 0x000000998787b224 */ /* 0x000fe200078e020c */
[----:B------:R-:W-:Y:S04]  /*5d00*/  BSSY B1, `(.L_x_254) ;  /* 0x0000006000017945 */ /* 0x000fe80003800000 */
[----:B------:R0:W-:Y:S01]  /*5d10*/  @!P3 STG.E.U8 desc[UR36][R6.64+0xd9], R135 ;  /* 0x0000d9870600b986 */ /* 0x0001e2000c101124 */
[----:B------:R-:W-:Y:S05]  /*5d20*/  @P5 BRA `(.L_x_255) ;  /* 0x00000000000c5947 */ /* 0x000fea0003800000 */
[----:B--2---:R-:W1:Y:S02]  /*5d30*/  LDG.E.U8 R155, desc[UR36][R8.64+0xe0] ;  /* 0x0000e024089b7981 */ /* 0x004e64000c1e1100 */
[----:B-1----:R-:W-:-:S05]  /*5d40*/  PRMT R3, R155, 0x8880, RZ ;  /* 0x000088809b037816 */ /* 0x002fca00000000ff */
[----:B------:R-:W-:-:S07]  /*5d50*/  IMAD R12, R3, R154, RZ ;  /* 0x0000009a030c7224 */ /* 0x000fce00078e02ff */
.L_x_255:
[----:B------:R-:W-:Y:S05]  /*5d60*/  BSYNC B1 ;  /* 0x0000000000017941 */ /* 0x000fea0003800000 */
.L_x_254:
[----:B-1----:R-:W-:Y:S01]  /*5d70*/  @!P5 IMAD R3, R136, R153, R12 ;  /* 0x000000998803d224 */ /* 0x002fe200078e020c */
[----:B------:R-:W-:Y:S04]  /*5d80*/  BSSY B1, `(.L_x_256) ;  /* 0x0000006000017945 */ /* 0x000fe80003800000 */
[----:B------:R1:W-:Y:S01]  /*5d90*/  @!P5 STG.E.U8 desc[UR36][R4.64+0xe0], R3 ;  /* 0x0000e0030400d986 */ /* 0x0003e2000c101124 */
[----:B------:R-:W-:Y:S05]  /*5da0*/  @P2 BRA `(.L_x_257) ;  /* 0x00000000000c2947 */ /* 0x000fea0003800000 */
[----:B--2---:R-:W1:Y:S02]  /*5db0*/  LDG.E.U8 R155, desc[UR36][R8.64+0xe1] ;  /* 0x0000e124089b7981 */ /* 0x004e64000c1e1100 */
[----:B-1----:R-:W-:-:S05]  /*5dc0*/  PRMT R3, R155, 0x8880, RZ ;  /* 0x000088809b037816 */ /* 0x002fca00000000ff */
[----:B------:R-:W-:-:S07]  /*5dd0*/  IMAD R12, R3, R154, RZ ;  /* 0x0000009a030c7224 */ /* 0x000fce00078e02ff */
.L_x_257:
[----:B------:R-:W-:Y:S05]  /*5de0*/  BSYNC B1 ;  /* 0x0000000000017941 */ /* 0x000fea0003800000 */
.L_x_256:
        /* <DEDUP_REMOVED lines=11> */
.L_x_259:
[----:B------:R-:W-:Y:S05]  /*5ea0*/  BSYNC B1 ;  /* 0x0000000000017941 */ /* 0x000fea0003800000 */
.L_x_258:
[----:B-1----:R-:W-:Y:S01]  /*5eb0*/  @!P4 IMAD R3, R138, R153, R12 ;  /* 0x000000998a03c224 */ /* 0x002fe200078e020c */
[----:B------:R-:W-:Y:S04]  /*5ec0*/  BSSY B1, `(.L_x_260) ;  /* 0x0000006000017945 */ /* 0x000fe80003800000 */
[----:B------:R1:W-:Y:S01]  /*5ed0*/  @!P4 STG.E.U8 desc[UR36][R6.64+0xe0], R3 ;  /* 0x0000e0030600c986 */ /* 0x0003e2000c101124 */
[----:B------:R-:W-:Y:S05]  /*5ee0*/  @P3 BRA `(.L_x_261) ;  /* 0x00000000000c3947 */ /* 0x000fea0003800000 */
[----:B--2---:R-:W1:Y:S02]  /*5ef0*/  LDG.E.U8 R155, desc[UR36][R10.64+0xe1] ;  /* 0x0000e1240a9b7981 */ /* 0x004e64000c1e1100 */
[----:B-1----:R-:W-:-:S05]  /*5f00*/  PRMT R3, R155, 0x8880, RZ ;  /* 0x000088809b037816 */ /* 0x002fca00000000ff */
[----:B------:R-:W-:-:S07]  /*5f10*/  IMAD R12, R3, R154, RZ ;  /* 0x0000009a030c7224 */ /* 0x000fce00078e02ff */
.L_x_261:
[----:B------:R-:W-:Y:S05]  /*5f20*/  BSYNC B1 ;  /* 0x0000000000017941 */ /* 0x000fea0003800000 */
.L_x_260:
[----:B------:R-:W-:Y:S01]  /*5f30*/  @!P3 IMAD R139, R139, R153, R12 ;  /* 0x000000998b8bb224 */ /* 0x000fe200078e020c */
[----:B------:R-:W-:Y:S04]  /*5f40*/  BSSY B1, `(.L_x_262) ;  /* 0x0000006000017945 */ /* 0x000fe80003800000 */
[----:B------:R0:W-:Y:S01]  /*5f50*/  @!P3 STG.E.U8 desc[UR36][R6.64+0xe1], R139 ;  /* 0x0000e18b0600b986 */ /* 0x0001e2000c101124 */
[----:B------:R-:W-:Y:S05]  /*5f60*/  @P5 BRA `(.L_x_263) ;  /* 0x00000000000c5947 */ /* 0x000fea0003800000 */
[----:B--2---:R-:W1:Y:S02]  /*5f70*/  LDG.E.U8 R155, desc[UR36][R8.64+0xe8] ;  /* 0x0000e824089b7981 */ /* 0x004e64000c1e1100 */
[----:B-1----:R-:W-:-:S05]  /*5f80*/  PRMT R3, R155, 0x8880, RZ ;  /* 0x000088809b037816 */ /* 0x002fca00000000ff */
[----:B------:R-:W-:-:S07]  /*5f90*/  IMAD R12, R3, R154, RZ ;  /* 0x0000009a030c7224 */ /* 0x000fce00078e02ff */
.L_x_263:
[----:B------:R-:W-:Y:S05]  /*5fa0*/  BSYNC B1 ;  /* 0x0000000000017941 */ /* 0x000fea0003800000 */
.L_x_262:
[----:B-1----:R-:W-:Y:S01]  /*5fb0*/  @!P5 IMAD R3, R140, R153, R12 ;  /* 0x000000998c03d224 */ /* 0x002fe200078e020c */
[----:B------:R-:W-:Y:S04]  /*5fc0*/  BSSY B1, `(.L_x_264) ;  /* 0x0000006000017945 */ /* 0x000fe80003800000 */
[----:B------:R1:W-:Y:S01]  /*5fd0*/  @!P5 STG.E.U8 desc[UR36][R4.64+0xe8], R3 ;  /* 0x0000e8030400d986 */ /* 0x0003e2000c101124 */
[----:B------:R-:W-:Y:S05]  /*5fe0*/  @P2 BRA `(.L_x_265) ;  /* 0x00000000000c2947 */ /* 0x000fea0003800000 */
[----:B--2---:R-:W1:Y:S02]  /*5ff0*/  LDG.E.U8 R155, desc[UR36][R8.64+0xe9] ;  /* 0x0000e924089b7981 */ /* 0x004e64000c1e1100 */
[----:B-1----:R-:W-:-:S05]  /*6000*/  PRMT R3, R155, 0x8880, RZ ;  /* 0x000088809b037816 */ /* 0x002fca00000000ff */
[----:B------:R-:W-:-:S07]  /*6010*/  IMAD R12, R3, R154, RZ ;  /* 0x0000009a030c7224 */ /* 0x000fce00078e02ff */
.L_x_265:
[----:B------:R-:W-:Y:S05]  /*6020*/  BSYNC B1 ;  /* 0x0000000000017941 */ /* 0x000fea0003800000 */
.L_x_264:
        /* <DEDUP_REMOVED lines=11> */
.L_x_267:
[----:B------:R-:W-:Y:S05]  /*60e0*/  BSYNC B1 ;  /* 0x0000000000017941 */ /* 0x000fea0003800000 */
.L_x_266:
[----:B-1----:R-:W-:Y:S01]  /*60f0*/  @!P4 IMAD R3, R142, R153, R12 ;  /* 0x000000998e03c224 */ /* 0x002fe200078e020c */
[----:B------:R-:W-:Y:S04]  /*6100*/  BSSY B1, `(.L_x_268) ;  /* 0x0000006000017945 */ /* 0x000fe80003800000 */
[----:B------:R1:W-:Y:S01]  /*6110*/  @!P4 STG.E.U8 desc[UR36][R6.64+0xe8], R3 ;  /* 0x0000e8030600c986 */ /* 0x0003e2000c101124 */
[----:B------:R-:W-:Y:S05]  /*6120*/  @P3 BRA `(.L_x_269) ;  /* 0x00000000000c3947 */ /* 0x000fea0003800000 */
[----:B--2---:R-:W1:Y:S02]  /*6130*/  LDG.E.U8 R155, desc[UR36][R10.64+0xe9] ;  /* 0x0000e9240a9b7981 */ /* 0x004e64000c1e1100 */
[----:B-1----:R-:W-:-:S05]  /*6140*/  PRMT R3, R155, 0x8880, RZ ;  /* 0x000088809b037816 */ /* 0x002fca00000000ff */
[----:B------:R-:W-:-:S07]  /*6150*/  IMAD R12, R3, R154, RZ ;  /* 0x0000009a030c7224 */ /* 0x000fce00078e02ff */
.L_x_269:
[----:B------:R-:W-:Y:S05]  /*6160*/  BSYNC B1 ;  /* 0x0000000000017941 */ /* 0x000fea0003800000 */
.L_x_268:
[----:B------:R-:W-:Y:S01]  /*6170*/  @!P3 IMAD R143, R143, R153, R12 ;  /* 0x000000998f8fb224 */ /* 0x000fe200078e020c */
[----:B------:R-:W-:Y:S04]  /*6180*/  BSSY B1, `(.L_x_270) ;  /* 0x0000006000017945 */ /* 0x000fe80003800000 */
[----:B------:R0:W-:Y:S01]  /*6190*/  @!P3 STG.E.U8 desc[UR36][R6.64+0xe9], R143 ;  /* 0x0000e98f0600b986 */ /* 0x0001e2000c101124 */
[----:B------:R-:W-:Y:S05]  /*61a0*/  @P5 BRA `(.L_x_271) ;  /* 0x00000000000c5947 */ /* 0x000fea0003800000 */
[----:B--2---:R-:W1:Y:S02]  /*61b0*/  LDG.E.U8 R155, desc[UR36][R8.64+0xf0] ;  /* 0x0000f024089b7981 */ /* 0x004e64000c1e1100 */
[----:B-1----:R-:W-:-:S05]  /*61c0*/  PRMT R3, R155, 0x8880, RZ ;  /* 0x000088809b037816 */ /* 0x002fca00000000ff */
[----:B------:R-:W-:-:S07]  /*61d0*/  IMAD R12, R3, R154, RZ ;  /* 0x0000009a030c7224 */ /* 0x000fce00078e02ff */
.L_x_271:
[----:B------:R-:W-:Y:S05]  /*61e0*/  BSYNC B1 ;  /* 0x0000000000017941 */ /* 0x000fea0003800000 */
.L_x_270:
[----:B-1----:R-:W-:Y:S01]  /*61f0*/  @!P5 IMAD R3, R144, R153, R12 ;  /* 0x000000999003d224 */ /* 0x002fe200078e020c */
[----:B------:R-:W-:Y:S04]  /*6200*/  BSSY B1, `(.L_x_272) ;  /* 0x0000006000017945 */ /* 0x000fe80003800000 */
[----:B------:R1:W-:Y:S01]  /*6210*/  @!P5 STG.E.U8 desc[UR36][R4.64+0xf0], R3 ;  /* 0x0000f0030400d986 */ /* 0x0003e2000c101124 */
[----:B------:R-:W-:Y:S05]  /*6220*/  @P2 BRA `(.L_x_273) ;  /* 0x00000000000c2947 */ /* 0x000fea0003800000 */
[----:B--2---:R-:W1:Y:S02]  /*6230*/  LDG.E.U8 R155, desc[UR36][R8.64+0xf1] ;  /* 0x0000f124089b7981 */ /* 0x004e64000c1e1100 */
[----:B-1----:R-:W-:-:S05]  /*6240*/  PRMT R3, R155, 0x8880, RZ ;  /* 0x000088809b037816 */ /* 0x002fca00000000ff */
[----:B------:R-:W-:-:S07]  /*6250*/  IMAD R12, R3, R154, RZ ;  /* 0x0000009a030c7224 */ /* 0x000fce00078e02ff */
.L_x_273:
[----:B------:R-:W-:Y:S05]  /*6260*/  BSYNC B1 ;  /* 0x0000000000017941 */ /* 0x000fea0003800000 */
.L_x_272:
[C---:B------:R-:W-:Y:S01]  /*6270*/  ISETP.LT.OR P4, PT, R0.reuse, 0xf1, !P0 ;  /* 0x000000f10000780c */ /* 0x040fe20004781670 */
[----:B------:R-:W-:Y:S01]  /*6280*/  @!P2 IMAD R145, R145, R153, R12 ;  /* 0x000000999191a224 */ /* 0x000fe200078e020c */
[----:B------:R-:W-:Y:S01]  /*6290*/  BSSY B1, `(.L_x_274) ;  /* 0x000000a000017945 */ /* 0x000fe20003800000 */
[C---:B------:R-:W-:Y:S02]  /*62a0*/  ISETP.LT.OR P3, PT, R0.reuse, 0xf2, !P0 ;  /* 0x000000f20000780c */ /* 0x040fe40004761670 */
        /* <DEDUP_REMOVED lines=8> */
.L_x_275:
[----:B------:R-:W-:Y:S05]  /*6330*/  BSYNC B1 ;  /* 0x0000000000017941 */ /* 0x000fea0003800000 */
.L_x_274:
[----:B-1----:R-:W-:Y:S01]  /*6340*/  @!P4 IMAD R3, R146, R153, R12 ;  /* 0x000000999203c224 */ /* 0x002fe200078e020c */
[----:B------:R-:W-:Y:S04]  /*6350*/  BSSY B1, `(.L_x_276) ;  /* 0x0000006000017945 */ /* 0x000fe80003800000 */
[----:B------:R1:W-:Y:S01]  /*6360*/  @!P4 STG.E.U8 desc[UR36][R6.64+0xf0], R3 ;  /* 0x0000f0030600c986 */ /* 0x0003e2000c101124 */
[----:B------:R-:W-:Y:S05]  /*6370*/  @P3 BRA `(.L_x_277) ;  /* 0x00000000000c3947 */ /* 0x000fea0003800000 */
[----:B--2---:R-:W1:Y:S02]  /*6380*/  LDG.E.U8 R155, desc[UR36][R10.64+0xf1] ;  /* 0x0000f1240a9b7981 */ /* 0x004e64000c1e1100 */
[----:B-1----:R-:W-:-:S05]  /*6390*/  PRMT R3, R155, 0x8880, RZ ;  /* 0x000088809b037816 */ /* 0x002fca00000000ff */
[----:B------:R-:W-:-:S07]  /*63a0*/  IMAD R12, R3, R154, RZ ;  /* 0x0000009a030c7224 */ /* 0x000fce00078e02ff */
.L_x_277:
[----:B------:R-:W-:Y:S05]  /*63b0*/  BSYNC B1 ;  /* 0x0000000000017941 */ /* 0x000fea0003800000 */
.L_x_276:
[----:B------:R-:W-:Y:S01]  /*63c0*/  @!P3 IMAD R147, R147, R153, R12 ;  /* 0x000000999393b224 */ /* 0x000fe200078e020c */
[----:B------:R-:W-:Y:S04]  /*63d0*/  BSSY B1, `(.L_x_278) ;  /* 0x0000006000017945 */ /* 0x000fe80003800000 */
[----:B------:R0:W-:Y:S01]  /*63e0*/  @!P3 STG.E.U8 desc[UR36][R6.64+0xf1], R147 ;  /* 0x0000f1930600b986 */ /* 0x0001e2000c101124 */
[----:B------:R-:W-:Y:S05]  /*63f0*/  @P2 BRA `(.L_x_279) ;  /* 0x00000000000c2947 */ /* 0x000fea0003800000 */
[----:B--2---:R-:W1:Y:S02]  /*6400*/  LDG.E.U8 R155, desc[UR36][R8.64+0xf8] ;  /* 0x0000f824089b7981 */ /* 0x004e64000c1e1100 */
[----:B-1----:R-:W-:-:S05]  /*6410*/  PRMT R3, R155, 0x8880, RZ ;  /* 0x000088809b037816 */ /* 0x002fca00000000ff */
[----:B------:R-:W-:-:S07]  /*6420*/  IMAD R12, R3, R154, RZ ;  /* 0x0000009a030c7224 */ /* 0x000fce00078e02ff */
.L_x_279:
[----:B------:R-:W-:Y:S05]  /*6430*/  BSYNC B1 ;  /* 0x0000000000017941 */ /* 0x000fea0003800000 */
.L_x_278:
[----:B-1----:R-:W-:Y:S01]  /*6440*/  @!P2 IMAD R3, R148, R153, R12 ;  /* 0x000000999403a224 */ /* 0x002fe200078e020c */
[----:B------:R-:W-:Y:S04]  /*6450*/  BSSY B1, `(.L_x_280) ;  /* 0x0000006000017945 */ /* 0x000fe80003800000 */
[----:B------:R1:W-:Y:S01]  /*6460*/  @!P2 STG.E.U8 desc[UR36][R4.64+0xf8], R3 ;  /* 0x0000f8030400a986 */ /* 0x0003e2000c101124 */
[----:B------:R-:W-:Y:S05]  /*6470*/  @P1 BRA `(.L_x_281) ;  /* 0x00000000000c1947 */ /* 0x000fea0003800000 */
[----:B--2---:R-:W1:Y:S02]  /*6480*/  LDG.E.U8 R155, desc[UR36][R8.64+0xf9] ;  /* 0x0000f924089b7981 */ /* 0x004e64000c1e1100 */
[----:B-1----:R-:W-:-:S05]  /*6490*/  PRMT R3, R155, 0x8880, RZ ;  /* 0x000088809b037816 */ /* 0x002fca00000000ff */
[----:B------:R-:W-:-:S07]  /*64a0*/  IMAD R12, R3, R154, RZ ;  /* 0x0000009a030c7224 */ /* 0x000fce00078e02ff */
.L_x_281:
[----:B------:R-:W-:Y:S05]  /*64b0*/  BSYNC B1 ;  /* 0x0000000000017941 */ /* 0x000fea0003800000 */
.L_x_280:
[----:B------:R-:W-:Y:S01]  /*64c0*/  @!P1 IMAD R149, R149, R153, R12 ;  /* 0x0000009995959224 */ /* 0x000fe200078e020c */
[----:B------:R-:W-:Y:S04]  /*64d0*/  BSSY B1, `(.L_x_282) ;  /* 0x0000006000017945 */ /* 0x000fe80003800000 */
[----:B------:R0:W-:Y:S01]  /*64e0*/  @!P1 STG.E.U8 desc[UR36][R4.64+0xf9], R149 ;  /* 0x0000f99504009986 */ /* 0x0001e2000c101124 */
[----:B------:R-:W-:Y:S05]  /*64f0*/  @P5 BRA `(.L_x_283) ;  /* 0x00000000000c5947 */ /* 0x000fea0003800000 */
[----:B--2---:R-:W1:Y:S02]  /*6500*/  LDG.E.U8 R155, desc[UR36][R10.64+0xf8] ;  /* 0x0000f8240a9b7981 */ /* 0x004e64000c1e1100 */
[----:B-1----:R-:W-:-:S05]  /*6510*/  PRMT R3, R155, 0x8880, RZ ;  /* 0x000088809b037816 */ /* 0x002fca00000000ff */
[----:B------:R-:W-:-:S07]  /*6520*/  IMAD R12, R3, R154, RZ ;  /* 0x0000009a030c7224 */ /* 0x000fce00078e02ff */
.L_x_283:
[----:B------:R-:W-:Y:S05]  /*6530*/  BSYNC B1 ;  /* 0x0000000000017941 */ /* 0x000fea0003800000 */
.L_x_282:
[----:B-1----:R-:W-:Y:S01]  /*6540*/  @!P5 IMAD R3, R150, R153, R12 ;  /* 0x000000999603d224 */ /* 0x002fe200078e020c */
[----:B------:R-:W-:Y:S01]  /*6550*/  ISETP.LT.OR P0, PT, R0, 0xfa, !P0 ;  /* 0x000000fa0000780c */ /* 0x000fe20004701670 */
[----:B------:R-:W-:Y:S03]  /*6560*/  BSSY B1, `(.L_x_284) ;  /* 0x0000006000017945 */ /* 0x000fe60003800000 */
[----:B------:R1:W-:Y:S09]  /*6570*/  @!P5 STG.E.U8 desc[UR36][R6.64+0xf8], R3 ;  /* 0x0000f8030600d986 */ /* 0x0003f2000c101124 */
[----:B------:R-:W-:Y:S05]  /*6580*/  @P0 BRA `(.L_x_285) ;  /* 0x00000000000c0947 */ /* 0x000fea0003800000 */
[----:B--2---:R-:W1:Y:S02]  /*6590*/  LDG.E.U8 R155, desc[UR36][R10.64+0xf9] ;  /* 0x0000f9240a9b7981 */ /* 0x004e64000c1e1100 */
[----:B-1----:R-:W-:-:S05]  /*65a0*/  PRMT R3, R155, 0x8880, RZ ;  /* 0x000088809b037816 */ /* 0x002fca00000000ff */
[----:B------:R-:W-:-:S07]  /*65b0*/  IMAD R12, R3, R154, RZ ;  /* 0x0000009a030c7224 */ /* 0x000fce00078e02ff */
.L_x_285:
[----:B------:R-:W-:Y:S05]  /*65c0*/  BSYNC B1 ;  /* 0x0000000000017941 */ /* 0x000fea0003800000 */
.L_x_284:
[----:B------:R-:W-:Y:S01]  /*65d0*/  IMAD R151, R151, R153, R12 ;  /* 0x0000009997977224 */ /* 0x000fe200078e020c */
[----:B------:R-:W-:Y:S06]  /*65e0*/  @P0 BRA `(.L_x_286) ;  /* 0x0000001800100947 */ /* 0x000fec0003800000 */
[----:B------:R0:W-:Y:S01]  /*65f0*/  STG.E.U8 desc[UR36][R6.64+0xf9], R151 ;  /* 0x0000f99706007986 */ /* 0x0001e2000c101124 */
[----:B------:R-:W-:Y:S05]  /*6600*/  BRA `(.L_x_286) ;  /* 0x0000001800087947 */ /* 0x000fea0003800000 */
.L_x_29:
[C---:B------:R-:W-:Y:S02]  /*6610*/  ISETP.GE.AND P1, PT, R160.reuse, 0x1, PT ;  /* 0x00000001a000780c */ /* 0x040fe40003f26270 */
[----:B------:R-:W-:Y:S02]  /*6620*/  ISETP.GE.AND P0, PT, R160, 0x9, PT ;  /* 0x00000009a000780c */ /* 0x000fe40003f06270 */
[C---:B------:R-:W-:Y:S02]  /*6630*/  ISETP.LT.OR P4, PT, R0.reuse, 0x1, !P1 ;  /* 0x000000010000780c */ /* 0x040fe40004f81670 */
[C---:B------:R-:W-:Y:S02]  /*6640*/  ISETP.LT.OR P3, PT, R0.reuse, 0x2, !P1 ;  /* 0x000000020000780c */ /* 0x040fe40004f61670 */
[C---:B------:R-:W-:Y:S02]  /*6650*/  ISETP.LT.OR P2, PT, R0.reuse, 0x1, !P0 ;  /* 0x000000010000780c */ /* 0x040fe40004741670 */
[----:B------:R-:W-:-:S07]  /*6660*/  ISETP.LT.OR P5, PT, R0, 0x2, !P0 ;  /* 0x000000020000780c */ /* 0x000fce00047a1670 */
[-C--:B------:R-:W-:Y:S02]  /*6670*/  @!P4 IMAD R3, R24, R153.reuse, RZ ;  /* 0x000000991803c224 */ /* 0x080fe400078e02ff */
[-C--:B------:R-:W-:Y:S02]  /*6680*/  @!P3 IMAD R25, R25, R153.reuse, RZ ;  /* 0x000000991919b224 */ /* 0x080fe400078e02ff */
[-C--:B------:R-:W-:Y:S01]  /*6690*/  @!P2 IMAD R9, R26, R153.reuse, RZ ;  /* 0x000000991a09a224 */ /* 0x080fe200078e02ff */
[----:B------:R0:W-:Y:S01]  /*66a0*/  @!P4 STG.E.U8 desc[UR36][R4.64], R3 ;  /* 0x000000030400c986 */ /* 0x0001e2000c101124 */
[C---:B------:R-:W-:Y:S01]  /*66b0*/  ISETP.LT.OR P4, PT, R0.reuse, 0x9, !P1 ;  /* 0x000000090000780c */ /* 0x040fe20004f81670 */
[----:B------:R-:W-:Y:S02]  /*66c0*/  @!P5 IMAD R27, R27, R153, RZ ;  /* 0x000000991b1bd224 */ /* 0x000fe400078e02ff */
[----:B------:R-:W-:Y:S01]  /*66d0*/  @!P3 STG.E.U8 desc[UR36][R4.64+0x1], R25 ;  /* 0x000001190400b986 */ /* 0x000fe2000c101124 */
[----:B------:R-:W-:-:S03]  /*66e0*/  ISETP.LT.OR P3, PT, R0, 0xa, !P1 ;  /* 0x0000000a0000780c */ /* 0x000fc60004f61670 */
[----:B------:R1:W-:Y:S01]  /*66f0*/  @!P2 STG.E.U8 desc[UR36][R6.64], R9 ;  /* 0x000000090600a986 */ /* 0x0003e2000c101124 */
[----:B------:R-:W-:-:S03]  /*6700*/  ISETP.LT.OR P2, PT, R0, 0x9, !P0 ;  /* 0x000000090000780c */ /* 0x000fc60004741670 */
[----:B------:R-:W-:Y:S01]  /*6710*/  @!P5 STG.E.U8 desc[UR36][R6.64+0x1], R27 ;  /* 0x0000011b0600d986 */ /* 0x000fe2000c101124 */
[----:B------:R-:W-:Y:S01]  /*6720*/  ISETP.LT.OR P5, PT, R0, 0xa, !P0 ;  /* 0x0000000a0000780c */ /* 0x000fe200047a1670 */
[----:B------:R-:W-:-:S04]  /*6730*/  @!P4 IMAD R11, R28, R153, RZ ;  /* 0x000000991c0bc224 */ /* 0x000fc800078e02ff */
[-C--:B------:R-:W-:Y:S01]  /*6740*/  @!P3 IMAD R29, R29, R153.reuse, RZ ;  /* 0x000000991d1db224 */ /* 0x080fe200078e02ff */
[----:B------:R-:W-:Y:S01]  /*6750*/  @!P4 STG.E.U8 desc[UR36][R4.64+0x8], R11 ;  /* 0x0000080b0400c986 */ /* 0x000fe2000c101124 */
[----:B------:R-:W-:Y:S02]  /*6760*/  ISETP.LT.OR P4, PT, R0, 0x11, !P1 ;  /* 0x000000110000780c */ /* 0x000fe40004f81670 */
[-C--:B0-----:R-:W-:Y:S01]  /*6770*/  @!P2 IMAD R3, R30, R153.reuse, RZ ;  /* 0x000000991e03a224 */ /* 0x081fe200078e02ff */
[----:B------:R-:W-:Y:S01]  /*6780*/  @!P3 STG.E.U8 desc[UR36][R4.64+0x9], R29 ;  /* 0x0000091d0400b986 */ /* 0x000fe2000c101124 */
[C---:B------:R-:W-:Y:S02]  /*6790*/  ISETP.LT.OR P3, PT, R0.reuse, 0x12, !P1 ;  /* 0x000000120000780c */ /* 0x040fe40004f61670 */
[----:B------:R-:W-:Y:S01]  /*67a0*/  @!P5 IMAD R31, R31, R153, RZ ;  /* 0x000000991f1fd224 */ /* 0x000fe200078e02ff */
[----:B------:R0:W-:Y:S01]  /*67b0*/  @!P2 STG.E.U8 desc[UR36][R6.64+0x8], R3 ;  /* 0x000008030600a986 */ /* 0x0001e2000c101124 */
[----:B------:R-:W-:-:S03]  /*67c0*/  ISETP.LT.OR P2, PT, R0, 0x11, !P0 ;  /* 0x000000110000780c */ /* 0x000fc60004741670 */
[----:B------:R-:W-:Y:S01]  /*67d0*/  @!P5 STG.E.U8 desc[UR36][R6.64+0x9], R31 ;  /* 0x0000091f0600d986 */ /* 0x000fe2000c101124 */
[----:B------:R-:W-:Y:S01]  /*67e0*/  ISETP.LT.OR P5, PT, R0, 0x12, !P0 ;  /* 0x000000120000780c */ /* 0x000fe200047a1670 */
[----:B-1----:R-:W-:-:S04]  /*67f0*/  @!P4 IMAD R9, R32, R153, RZ ;  /* 0x000000992009c224 */ /* 0x002fc800078e02ff */
        /* <DEDUP_REMOVED lines=301> */
[----:B------:R1:W-:Y:S01]  /*7ad0*/  @!P4 STG.E.U8 desc[UR36][R4.64+0xd8], R11 ;  /* 0x0000d80b0400c986 */ /* 0x0003e2000c101124 */
        /* <DEDUP_REMOVED lines=13> */
[-C--:B-1----:R-:W-:Y:S01]  /*7bb0*/  @!P2 IMAD R11, R138, R153.reuse, RZ ;  /* 0x000000998a0ba224 */ /* 0x082fe200078e02ff */
[----:B------:R-:W-:Y:S01]  /*7bc0*/  @!P3 STG.E.U8 desc[UR36][R4.64+0xe1], R137 ;  /* 0x0000e1890400b986 */ /* 0x000fe2000c101124 */
[C---:B------:R-:W-:Y:S02]  /*7bd0*/  ISETP.LT.OR P3, PT, R0.reuse, 0xea, !P1 ;  /* 0x000000ea0000780c */ /* 0x040fe40004f61670 */
[----:B------:R-:W-:Y:S01]  /*7be0*/  @!P5 IMAD R139, R139, R153, RZ ;  /* 0x000000998b8bd224 */ /* 0x000fe200078e02ff */
[----:B------:R1:W-:Y:S01]  /*7bf0*/  @!P2 STG.E.U8 desc[UR36][R6.64+0xe0], R11 ;  /* 0x0000e00b0600a986 */ /* 0x0003e2000c101124 */
[----:B------:R-:W-:-:S03]  /*7c00*/  ISETP.LT.OR P2, PT, R0, 0xe9, !P0 ;  /* 0x000000e90000780c */ /* 0x000fc60004741670 */
[----:B------:R-:W-:Y:S01]  /*7c10*/  @!P5 STG.E.U8 desc[UR36][R6.64+0xe1], R139 ;  /* 0x0000e18b0600d986 */ /* 0x000fe2000c101124 */
[----:B------:R-:W-:Y:S01]  /*7c20*/  ISETP.LT.OR P5, PT, R0, 0xea, !P0 ;  /* 0x000000ea0000780c */ /* 0x000fe200047a1670 */
[----:B0-----:R-:W-:-:S04]  /*7c30*/  @!P4 IMAD R3, R140, R153, RZ ;  /* 0x000000998c03c224 */ /* 0x001fc800078e02ff */
[-C--:B------:R-:W-:Y:S01]  /*7c40*/  @!P3 IMAD R141, R141, R153.reuse, RZ ;  /* 0x000000998d8db224 */ /* 0x080fe200078e02ff */
[----:B------:R0:W-:Y:S01]  /*7c50*/  @!P4 STG.E.U8 desc[UR36][R4.64+0xe8], R3 ;  /* 0x0000e8030400c986 */ /* 0x0001e2000c101124 */
[----:B------:R-:W-:Y:S02]  /*7c60*/  ISETP.LT.OR P4, PT, R0, 0xf2, !P1 ;  /* 0x000000f20000780c */ /* 0x000fe40004f81670 */
[-C--:B---3--:R-:W-:Y:S01]  /*7c70*/  @!P2 IMAD R9, R142, R153.reuse, RZ ;  /* 0x000000998e09a224 */ /* 0x088fe200078e02ff */
[----:B------:R-:W-:Y:S01]  /*7c80*/  @!P3 STG.E.U8 desc[UR36][R4.64+0xe9], R141 ;  /* 0x0000e98d0400b986 */ /* 0x000fe2000c101124 */
[C---:B------:R-:W-:Y:S02]  /*7c90*/  ISETP.LT.OR P3, PT, R0.reuse, 0xf1, !P1 ;  /* 0x000000f10000780c */ /* 0x040fe40004f61670 */
[----:B------:R-:W-:Y:S01]  /*7ca0*/  @!P5 IMAD R143, R143, R153, RZ ;  /* 0x000000998f8fd224 */ /* 0x000fe200078e02ff */
[----:B------:R-:W-:Y:S01]  /*7cb0*/  @!P2 STG.E.U8 desc[UR36][R6.64+0xe8], R9 ;  /* 0x0000e8090600a986 */ /* 0x000fe2000c101124 */
[----:B------:R-:W-:-:S03]  /*7cc0*/  ISETP.LT.OR P2, PT, R0, 0xf1, !P0 ;  /* 0x000000f10000780c */ /* 0x000fc60004741670 */
[----:B------:R-:W-:Y:S01]  /*7cd0*/  @!P5 STG.E.U8 desc[UR36][R6.64+0xe9], R143 ;  /* 0x0000e98f0600d986 */ /* 0x000fe2000c101124 */
[----:B------:R-:W-:Y:S01]  /*7ce0*/  ISETP.LT.OR P5, PT, R0, 0xf9, !P0 ;  /* 0x000000f90000780c */ /* 0x000fe200047a1670 */
[----:B------:R-:W-:-:S04]  /*7cf0*/  @!P4 IMAD R145, R145, R153, RZ ;  /* 0x000000999191c224 */ /* 0x000fc800078e02ff */
[-C--:B-1----:R-:W-:Y:S01]  /*7d00*/  @!P3 IMAD R11, R144, R153.reuse, RZ ;  /* 0x00000099900bb224 */ /* 0x082fe200078e02ff */
[----:B------:R-:W-:Y:S01]  /*7d10*/  @!P4 STG.E.U8 desc[UR36][R4.64+0xf1], R145 ;  /* 0x0000f1910400c986 */ /* 0x000fe2000c101124 */
[C---:B------:R-:W-:Y:S02]  /*7d20*/  ISETP.LT.OR P4, PT, R0.reuse, 0xf2, !P0 ;  /* 0x000000f20000780c */ /* 0x040fe40004781670 */
[C---:B------:R-:W-:Y:S01]  /*7d30*/  ISETP.LT.OR P0, PT, R0.reuse, 0xfa, !P0 ;  /* 0x000000fa0000780c */ /* 0x040fe20004701670 */
[----:B------:R1:W-:Y:S01]  /*7d40*/  @!P3 STG.E.U8 desc[UR36][R4.64+0xf0], R11 ;  /* 0x0000f00b0400b986 */ /* 0x0003e2000c101124 */
[----:B------:R-:W-:Y:S01]  /*7d50*/  ISETP.LT.OR P3, PT, R0, 0xf9, !P1 ;  /* 0x000000f90000780c */ /* 0x000fe20004f61670 */
[----:B0-----:R-:W-:Y:S01]  /*7d60*/  @!P2 IMAD R3, R146, R153, RZ ;  /* 0x000000999203a224 */ /* 0x001fe200078e02ff */
[----:B------:R-:W-:-:S04]  /*7d70*/  ISETP.LT.OR P1, PT, R0, 0xfa, !P1 ;  /* 0x000000fa0000780c */ /* 0x000fc80004f21670 */
[----:B------:R0:W-:Y:S03]  /*7d80*/  @!P2 STG.E.U8 desc[UR36][R6.64+0xf0], R3 ;  /* 0x0000f0030600a986 */ /* 0x0001e6000c101124 */
[-C--:B------:R-:W-:Y:S02]  /*7d90*/  @!P4 IMAD R147, R147, R153.reuse, RZ ;  /* 0x000000999393c224 */ /* 0x080fe400078e02ff */
[-C--:B-1----:R-:W-:Y:S02]  /*7da0*/  @!P5 IMAD R11, R150, R153.reuse, RZ ;  /* 0x00000099960bd224 */ /* 0x082fe400078e02ff */
[-C--:B------:R-:W-:Y:S01]  /*7db0*/  @!P3 IMAD R9, R148, R153.reuse, RZ ;  /* 0x000000999409b224 */ /* 0x080fe200078e02ff */
[----:B------:R0:W-:Y:S01]  /*7dc0*/  @!P4 STG.E.U8 desc[UR36][R6.64+0xf1], R147 ;  /* 0x0000f1930600c986 */ /* 0x0001e2000c101124 */
[-C--:B------:R-:W-:Y:S02]  /*7dd0*/  @!P1 IMAD R149, R149, R153.reuse, RZ ;  /* 0x0000009995959224 */ /* 0x080fe400078e02ff */
[----:B------:R-:W-:Y:S01]  /*7de0*/  @!P0 IMAD R151, R151, R153, RZ ;  /* 0x0000009997978224 */ /* 0x000fe200078e02ff */
[----:B------:R0:W-:Y:S04]  /*7df0*/  @!P3 STG.E.U8 desc[UR36][R4.64+0xf8], R9 ;  /* 0x0000f8090400b986 */ /* 0x0001e8000c101124 */
[----:B------:R0:W-:Y:S04]  /*7e00*/  @!P1 STG.E.U8 desc[UR36][R4.64+0xf9], R149 ;  /* 0x0000f99504009986 */ /* 0x0001e8000c101124 */
[----:B------:R0:W-:Y:S04]  /*7e10*/  @!P5 STG.E.U8 desc[UR36][R6.64+0xf8], R11 ;  /* 0x0000f80b0600d986 */ /* 0x0001e8000c101124 */
[----:B------:R0:W-:Y:S02]  /*7e20*/  @!P0 STG.E.U8 desc[UR36][R6.64+0xf9], R151 ;  /* 0x0000f99706008986 */ /* 0x0001e4000c101124 */
.L_x_286:
[----:B------:R-:W-:Y:S05]  /*7e30*/  BSYNC B0 ;  /* 0x0000000000007941 */ /* 0x000fea0003800000 */
.L_x_28:
[----:B------:R-:W-:Y:S01]  /*7e40*/  ULDC UR4, c[0x0][0xc] ;  /* 0x0000030000047ab9 */ /* 0x000fe20000000800 */
[----:B------:R-:W-:Y:S01]  /*7e50*/  ULDC UR5, c[0x0][0x10] ;  /* 0x0000040000057ab9 */ /* 0x000fe20000000800 */
[----:B01----:R-:W0:Y:S01]  /*7e60*/  LDC R3, c[0x0][0x14] ;  /* 0x00000500ff037b82 */ /* 0x003e220000000800 */
[----:B------:R-:W-:Y:S01]  /*7e70*/  UIMAD.WIDE.U32 UR4, UR4, UR5, URZ ;  /* 0x00000005040472a5 */ /* 0x000fe2000f8e003f */
[----:B------:R-:W-:Y:S01]  /*7e80*/  PRMT R0, RZ, 0x7610, R0 ;  /* 0x00007610ff007816 */ /* 0x000fe20000000000 */
[----:B------:R-:W-:Y:S02]  /*7e90*/  IMAD.MOV.U32 R23, RZ, RZ, -0x1 ;  /* 0xffffffffff177424 */ /* 0x000fe400078e00ff */
[----:B------:R-:W-:Y:S02]  /*7ea0*/  IMAD.MOV.U32 R22, RZ, RZ, -0x1 ;  /* 0xffffffffff167424 */ /* 0x000fe400078e00ff */
[----:B0-----:R-:W-:-:S04]  /*7eb0*/  IMAD.WIDE.U32 R16, R3, UR4, R16 ;  /* 0x0000000403107c25 */ /* 0x001fc8000f8e0010 */
[----:B------:R-:W-:Y:S01]  /*7ec0*/  IMAD R3, R3, UR5, RZ ;  /* 0x0000000503037c24 */ /* 0x000fe2000f8e02ff */
[----:B------:R-:W-:Y:S02]  /*7ed0*/  ULDC.64 UR4, c[0x0][0x650] ;  /* 0x0001940000047ab9 */ /* 0x000fe40000000a00 */
[----:B------:R-:W-:Y:S01]  /*7ee0*/  ISETP.GE.U32.AND P0, PT, R16, UR4, PT ;  /* 0x0000000410007c0c */ /* 0x000fe2000bf06070 */
[----:B------:R-:W-:-:S05]  /*7ef0*/  IMAD.IADD R17, R17, 0x1, R3 ;  /* 0x0000000111117824 */ /* 0x000fca00078e0203 */
[----:B------:R-:W-:-:S13]  /*7f00*/  ISETP.GE.U32.AND.EX P0, PT, R17, UR5, PT, P0 ;  /* 0x0000000511007c0c */ /* 0x000fda000bf06100 */
[----:B------:R-:W-:Y:S05]  /*7f10*/  @P0 BRA `(.L_x_287) ;  /* 0x0000000400640947 */ /* 0x000fea0003800000 */
[----:B------:R-:W0:Y:S01]  /*7f20*/  S2R R12, SR_CTAID.X ;  /* 0x00000000000c7919 */ /* 0x000e220000002500 */
[----:B------:R-:W1:Y:S01]  /*7f30*/  LDC.64 R10, c[0x0][0x628] ;  /* 0x00018a00ff0a7b82 */ /* 0x000e620000000a00 */
[----:B------:R-:W-:Y:S01]  /*7f40*/  ULDC UR4, c[0x0][0x150] ;  /* 0x0000540000047ab9 */ /* 0x000fe20000000800 */
[----:B------:R-:W-:Y:S01]  /*7f50*/  IMAD.MOV.U32 R8, RZ, RZ, R16 ;  /* 0x000000ffff087224 */ /* 0x000fe200078e0010 */
[----:B------:R-:W0:Y:S01]  /*7f60*/  S2R R23, SR_CTAID.Y ;  /* 0x0000000000177919 */ /* 0x000e220000002600 */
[----:B------:R-:W-:-:S04]  /*7f70*/  IMAD.MOV.U32 R9, RZ, RZ, R17 ;  /* 0x000000ffff097224 */ /* 0x000fc800078e0011 */
[----:B------:R-:W2:Y:S08]  /*7f80*/  LDC R21, c[0x0][0x144] ;  /* 0x00005100ff157b82 */ /* 0x000eb00000000800 */
[----:B------:R-:W2:Y:S08]  /*7f90*/  LDC R0, c[0x0][0x630] ;  /* 0x00018c00ff007b82 */ /* 0x000eb00000000800 */
[----:B------:R-:W2:Y:S01]  /*7fa0*/  LDC.64 R14, c[0x0][0x620] ;  /* 0x00018800ff0e7b82 */ /* 0x000ea20000000a00 */
[----:B-1----:R-:W-:-:S04]  /*7fb0*/  ISETP.NE.U32.AND P0, PT, R10, RZ, PT ;  /* 0x000000ff0a00720c */ /* 0x002fc80003f05070 */
[----:B------:R-:W-:Y:S02]  /*7fc0*/  ISETP.NE.AND.EX P0, PT, R11, RZ, PT, P0 ;  /* 0x000000ff0b00720c */ /* 0x000fe40003f05300 */
[----:B0-----:R-:W-:-:S05]  /*7fd0*/  I2FP.F32.U32 R3, R12 ;  /* 0x0000000c00037245 */ /* 0x001fca0000201000 */
[----:B------:R-:W-:-:S04]  /*7fe0*/  FMUL R3, R3, UR4 ;  /* 0x0000000403037c20 */ /* 0x000fc80008400000 */
[----:B------:R0:W1:Y:S02]  /*7ff0*/  F2I.U32.TRUNC.NTZ R20, R3 ;  /* 0x0000000300147305 */ /* 0x000064000020f000 */
[----:B------:R-:W-:Y:S05]  /*8000*/  @!P0 BRA `(.L_x_288) ;  /* 0x0000000000288947 */ /* 0x000fea0003800000 */
[----:B0-----:R-:W0:Y:S02]  /*8010*/  LDC R3, c[0x0][0x634] ;  /* 0x00018d00ff037b82 */ /* 0x001e240000000800 */
[----:B0-----:R-:W-:-:S05]  /*8020*/  IADD3 R3, P0, R16, R3, RZ ;  /* 0x0000000310037210 */ /* 0x001fca0007f1e0ff */
[----:B------:R-:W-:-:S04]  /*8030*/  IMAD.X R13, RZ, RZ, R17, P0 ;  /* 0x000000ffff0d7224 */ /* 0x000fc800000e0611 */
[----:B---3--:R-:W-:-:S04]  /*8040*/  IMAD.WIDE.U32 R4, R13, R10, RZ ;  /* 0x0000000a0d047225 */ /* 0x008fc800078e00ff */
[----:B----4-:R-:W-:-:S04]  /*8050*/  IMAD.WIDE.U32 R6, P0, R3, R11, R4 ;  /* 0x0000000b03067225 */ /* 0x010fc80007800004 */
[----:B------:R-:W-:-:S04]  /*8060*/  IMAD.WIDE.U32 R4, R3, R10, RZ ;  /* 0x0000000a03047225 */ /* 0x000fc800078e00ff */
[----:B------:R-:W-:Y:S01]  /*8070*/  IMAD.X R9, RZ, RZ, RZ, P0 ;  /* 0x000000ffff097224 */ /* 0x000fe200000e06ff */
[----:B------:R-:W-:Y:S01]  /*8080*/  IADD3 RZ, P0, R5, R6, RZ ;  /* 0x0000000605ff7210 */ /* 0x000fe20007f1e0ff */
[----:B------:R-:W-:-:S04]  /*8090*/  IMAD.MOV.U32 R8, RZ, RZ, R7 ;  /* 0x000000ffff087224 */ /* 0x000fc800078e0007 */
[----:B------:R-:W-:-:S08]  /*80a0*/  IMAD.WIDE.U32.X R8, R13, R11, R8, P0 ;  /* 0x0000000b0d087225 */ /* 0x000fd000000e0408 */
.L_x_288:
[----:B----4-:R-:W4:Y:S01]  /*80b0*/  LDC.64 R26, c[0x0][0x640] ;  /* 0x00019000ff1a7b82 */ /* 0x010f220000000a00 */
[-CC-:B--2---:R-:W-:Y:S01]  /*80c0*/  SHF.R.U64 R22, R8, R0.reuse, R9.reuse ;  /* 0x0000000008167219 */ /* 0x184fe20000001209 */
[----:B-1----:R-:W-:Y:S01]  /*80d0*/  IMAD.MOV R20, RZ, RZ, -R20 ;  /* 0x000000ffff147224 */ /* 0x002fe200078e0a14 */
[----:B------:R-:W-:Y:S01]  /*80e0*/  SHF.R.U32.HI R0, RZ, R0, R9 ;  /* 0x00000000ff007219 */ /* 0x000fe20000011609 */
[----:B------:R-:W-:Y:S01]  /*80f0*/  ULDC UR4, c[0x0][0x154] ;  /* 0x0000550000047ab9 */ /* 0x000fe20000000800 */
[----:B0-----:R-:W-:Y:S01]  /*8100*/  IADD3 R3, P0, RZ, -R22, RZ ;  /* 0x80000016ff037210 */ /* 0x001fe20007f1e0ff */
[----:B------:R-:W-:Y:S02]  /*8110*/  IMAD R21, R21, R20, R12 ;  /* 0x0000001415157224 */ /* 0x000fe400078e020c */
[----:B------:R-:W0:Y:S01]  /*8120*/  LDC R6, c[0x0][0x618] ;  /* 0x00018600ff067b82 */ /* 0x000e220000000800 */
[----:B------:R-:W-:Y:S02]  /*8130*/  IMAD.MOV.U32 R7, RZ, RZ, 0x1 ;  /* 0x00000001ff077424 */ /* 0x000fe400078e00ff */
[----:B---3--:R-:W-:-:S04]  /*8140*/  IMAD.X R5, RZ, RZ, ~R0, P0 ;  /* 0x000000ffff057224 */ /* 0x008fc800000e0e00 */
[-C--:B------:R-:W-:Y:S01]  /*8150*/  IMAD R0, R5, R14.reuse, RZ ;  /* 0x0000000e05007224 */ /* 0x080fe200078e02ff */
[----:B------:R-:W1:Y:S01]  /*8160*/  LDC R8, c[0x0][0x608] ;  /* 0x00018200ff087b82 */ /* 0x000e620000000800 */
[----:B------:R-:W-:-:S04]  /*8170*/  IMAD.WIDE.U32 R4, R3, R14, R16 ;  /* 0x0000000e03047225 */ /* 0x000fc800078e0010 */
[----:B------:R-:W-:Y:S01]  /*8180*/  IMAD R3, R3, R15, R0 ;  /* 0x0000000f03037224 */ /* 0x000fe200078e0200 */
[----:B------:R-:W-:Y:S02]  /*8190*/  I2FP.F32.U32 R0, R23 ;  /* 0x0000001700007245 */ /* 0x000fe40000201000 */
[----:B------:R-:W2:Y:S01]  /*81a0*/  LDC R24, c[0x0][0x658] ;  /* 0x00019600ff187b82 */ /* 0x000ea20000000800 */
[----:B------:R-:W-:Y:S01]  /*81b0*/  IMAD.IADD R3, R5, 0x1, R3 ;  /* 0x0000000105037824 */ /* 0x000fe200078e0203 */
[----:B----4-:R-:W-:Y:S01]  /*81c0*/  ISETP.NE.U32.AND P0, PT, R26, RZ, PT ;  /* 0x000000ff1a00720c */ /* 0x010fe20003f05070 */
[----:B------:R-:W-:Y:S01]  /*81d0*/  FMUL R0, R0, UR4 ;  /* 0x0000000400007c20 */ /* 0x000fe20008400000 */
[----:B------:R-:W-:Y:S02]  /*81e0*/  IMAD.MOV.U32 R5, RZ, RZ, -0x1 ;  /* 0xffffffffff057424 */ /* 0x000fe400078e00ff */
[----:B------:R-:W-:Y:S01]  /*81f0*/  ISETP.NE.AND.EX P0, PT, R27, RZ, PT, P0 ;  /* 0x000000ff1b00720c */ /* 0x000fe20003f05300 */
[----:B------:R3:W4:Y:S01]  /*8200*/  F2I.U32.TRUNC.NTZ R13, R0 ;  /* 0x00000000000d7305 */ /* 0x000722000020f000 */
[----:B------:R-:W3:Y:S01]  /*8210*/  LDC R20, c[0x0][0x148] ;  /* 0x00005200ff147b82 */ /* 0x000ee20000000800 */
[----:B0-----:R-:W-:-:S02]  /*8220*/  SHF.R.U64 R12, R4, R6, R3 ;  /* 0x00000006040c7219 */ /* 0x001fc40000001203 */
[----:B------:R-:W-:-:S05]  /*8230*/  SHF.R.U32.HI R3, RZ, R6, R3 ;  /* 0x00000006ff037219 */ /* 0x000fca0000011603 */
[----:B------:R-:W0:Y:S01]  /*8240*/  LDC R15, c[0x0][0x600] ;  /* 0x00018000ff0f7b82 */ /* 0x000e220000000800 */
[-CC-:B-1----:R-:W-:Y:S02]  /*8250*/  SHF.R.U64 R10, R12, R8.reuse, R3.reuse ;  /* 0x000000080c0a7219 */ /* 0x182fe40000001203 */
[----:B------:R-:W-:-:S05]  /*8260*/  SHF.R.U32.HI R3, RZ, R8, R3 ;  /* 0x00000008ff037219 */ /* 0x000fca0000011603 */
[----:B------:R-:W1:Y:S01]  /*8270*/  LDC R28, c[0x0][0x648] ;  /* 0x00019200ff1c7b82 */ /* 0x000e620000000800 */
[-C--:B--2---:R-:W-:Y:S02]  /*8280*/  SHF.L.U32 R4, R5, R24.reuse, RZ ;  /* 0x0000001805047219 */ /* 0x084fe400000006ff */
[--C-:B------:R-:W-:Y:S02]  /*8290*/  SHF.R.U64 R14, R10, R24, R3.reuse ;  /* 0x000000180a0e7219 */ /* 0x100fe40000001203 */
[----:B------:R-:W-:Y:S02]  /*82a0*/  LOP3.LUT R25, RZ, R4, RZ, 0x33, !PT ;  /* 0x00000004ff197212 */ /* 0x000fe400078e33ff */
[-C--:B------:R-:W-:Y:S01]  /*82b0*/  SHF.R.U32.HI R5, RZ, R24.reuse, R3 ;  /* 0x00000018ff057219 */ /* 0x080fe20000011603 */
[----:B------:R-:W2:Y:S01]  /*82c0*/  LDC R29, c[0x0][0x638] ;  /* 0x00018e00ff1d7b82 */ /* 0x000ea20000000800 */
[----:B------:R-:W-:Y:S01]  /*82d0*/  SHF.L.U32 R152, R7, R24, RZ ;  /* 0x0000001807987219 */ /* 0x000fe200000006ff */
[----:B------:R-:W-:-:S06]  /*82e0*/  IMAD.MOV.U32 R4, RZ, RZ, R14 ;  /* 0x000000ffff047224 */ /* 0x000fcc00078e000e */
[----:B------:R-:W0:Y:S01]  /*82f0*/  LDC R30, c[0x0][0x610] ;  /* 0x00018400ff1e7b82 */ /* 0x000e220000000800 */
[----:B----4-:R-:W-:Y:S05]  /*8300*/  @!P0 BRA `(.L_x_289) ;  /* 0x0000000000288947 */ /* 0x010fea0003800000 */
[----:B------:R-:W4:Y:S02]  /*8310*/  LDC R3, c[0x0][0x64c] ;  /* 0x00019300ff037b82 */ /* 0x000f240000000800 */
[----:B----4-:R-:W-:-:S05]  /*8320*/  IADD3 R3, P0, R14, R3, RZ ;  /* 0x000000030e037210 */ /* 0x010fca0007f1e0ff */
        /* <DEDUP_REMOVED lines=8> */
.L_x_289:
[----:B------:R-:W-:Y:S01]  /*83b0*/  ISETP.NE.AND P0, PT, R2, 0x1, PT ;  /* 0x000000010200780c */ /* 0x000fe20003f05270 */
[----:B0-----:R-:W-:Y:S01]  /*83c0*/  VIADD R7, R15, 0xffffffff ;  /* 0xffffffff0f077836 */ /* 0x001fe20000000000 */
[----:B-1-3--:R-:W-:Y:S01]  /*83d0*/  SHF.R.U64 R0, R4, R28, R5 ;  /* 0x0000001c04007219 */ /* 0x00afe20000001205 */
[----:B------:R-:W-:Y:S01]  /*83e0*/  IMAD.MOV R13, RZ, RZ, -R13 ;  /* 0x000000ffff0d7224 */ /* 0x000fe200078e0a0d */
[----:B------:R-:W-:Y:S01]  /*83f0*/  LOP3.LUT R5, R10, R25, RZ, 0xc0, !PT ;  /* 0x000000190a057212 */ /* 0x000fe200078ec0ff */
[----:B------:R-:W-:Y:S02]  /*8400*/  IMAD.MOV.U32 R4, RZ, RZ, 0x1 ;  /* 0x00000001ff047424 */ /* 0x000fe400078e00ff */
[----:B------:R-:W-:Y:S02]  /*8410*/  IMAD.MOV R3, RZ, RZ, -R0 ;  /* 0x000000ffff037224 */ /* 0x000fe400078e0a00 */
[----:B------:R-:W-:Y:S01]  /*8420*/  IMAD R152, R152, R0, R5 ;  /* 0x0000000098987224 */ /* 0x000fe200078e0205 */
[----:B------:R-:W-:Y:S01]  /*8430*/  LOP3.LUT R5, R12, R7, RZ, 0xc0, !PT ;  /* 0x000000070c057212 */ /* 0x000fe200078ec0ff */
[----:B--2---:R-:W-:-:S02]  /*8440*/  IMAD R0, R3, R29, R14 ;  /* 0x0000001d03007224 */ /* 0x004fc400078e020e */
[----:B------:R-:W-:Y:S02]  /*8450*/  @P0 IMAD R21, R20, R13, R23 ;  /* 0x0000000d14150224 */ /* 0x000fe400078e0217 */
[----:B------:R-:W-:Y:S01]  /*8460*/  IMAD R3, R0, R15, R5 ;  /* 0x0000000f00037224 */ /* 0x000fe200078e0205 */
[----:B------:R-:W-:Y:S01]  /*8470*/  PRMT R0, R4, 0x7610, R0 ;  /* 0x0000761004007816 */ /* 0x000fe20000000000 */
[----:B------:R-:W-:-:S05]  /*8480*/  IMAD R152, R152, R30, R21 ;  /* 0x0000001e98987224 */ /* 0x000fca00078e0215 */
[----:B------:R-:W-:Y:S02]  /*8490*/  SEL R23, R3, R152, !P0 ;  /* 0x0000009803177207 */ /* 0x000fe40004000000 */
[----:B------:R-:W-:-:S07]  /*84a0*/  SEL R152, R152, R3, !P0 ;  /* 0x0000000398987207 */ /* 0x000fce0004000000 */
.L_x_287:
[----:B------:R-:W-:-:S13]  /*84b0*/  LOP3.LUT P0, RZ, R0, 0xff, RZ, 0xc0, !PT ;  /* 0x000000ff00ff7812 */ /* 0x000fda000780c0ff */
[----:B------:R-:W-:Y:S05]  /*84c0*/  @P0 BRA `(.L_x_290) ;  /* 0xffffff8800a80947 */ /* 0x000fea000383ffff */
[----:B------:R-:W-:Y:S05]  /*84d0*/  EXIT ;  /* 0x000000000000794d */ /* 0x000fea0003800000 */
.L_x_3:
[----:B0-----:R-:W-:Y:S01]  /*84e0*/  ULDC.64 UR4, c[0x0][0x650] ;  /* 0x0001940000047ab9 */ /* 0x001fe20000000a00 */
        /* <DEDUP_REMOVED lines=25> */
.L_x_292:
[--C-:B------:R-:W-:Y:S01]  /*8680*/  SHF.R.U64 R12, R10, R14, R11.reuse ;  /* 0x0000000e0a0c7219 */ /* 0x100fe2000000120b */
[----:B------:R-:W0:Y:S01]  /*8690*/  LDC R22, c[0x0][0x618] ;  /* 0x00018600ff167b82 */ /* 0x000e220000000800 */
[----:B------:R-:W-:Y:S01]  /*86a0*/  I2FP.F32.U32 R6, R4 ;  /* 0x0000000400067245 */ /* 0x000fe20000201000 */
[----:B------:R-:W-:Y:S01]  /*86b0*/  ULDC UR4, c[0x0][0x150] ;  /* 0x0000540000047ab9 */ /* 0x000fe20000000800 */
[----:B------:R-:W-:Y:S02]  /*86c0*/  SHF.R.U32.HI R5, RZ, R14, R11 ;  /* 0x0000000eff057219 */ /* 0x000fe4000001160b */
[----:B------:R-:W-:Y:S01]  /*86d0*/  IADD3 R9, P0, RZ, -R12, RZ ;  /* 0x8000000cff097210 */ /* 0x000fe20007f1e0ff */
[----:B------:R-:W-:Y:S01]  /*86e0*/  FMUL R11, R6, UR4 ;  /* 0x00000004060b7c20 */ /* 0x000fe20008400000 */
[----:B------:R-:W-:Y:S01]  /*86f0*/  ULDC UR4, c[0x0][0x154] ;  /* 0x0000550000047ab9 */ /* 0x000fe20000000800 */
[----:B------:R-:W1:Y:S02]  /*8700*/  LDC.64 R24, c[0x0][0x640] ;  /* 0x00019000ff187b82 */ /* 0x000e640000000a00 */
[----:B------:R-:W-:-:S02]  /*8710*/  IMAD.X R5, RZ, RZ, ~R5, P0 ;  /* 0x000000ffff057224 */ /* 0x000fc400000e0e05 */
[----:B------:R-:W2:Y:S01]  /*8720*/  F2I.U32.TRUNC.NTZ R11, R11 ;  /* 0x0000000b000b7305 */ /* 0x000ea2000020f000 */
[----:B------:R-:W-:-:S03]  /*8730*/  IMAD.WIDE.U32 R6, R9, R20, R16 ;  /* 0x0000001409067225 */ /* 0x000fc600078e0010 */
[----:B------:R-:W3:Y:S01]  /*8740*/  LDC R13, c[0x0][0x144] ;  /* 0x00005100ff0d7b82 */ /* 0x000ee20000000800 */
[----:B------:R-:W-:-:S04]  /*8750*/  IMAD R8, R5, R20, RZ ;  /* 0x0000001405087224 */ /* 0x000fc800078e02ff */
[----:B------:R-:W-:Y:S02]  /*8760*/  IMAD R5, R9, R21, R8 ;  /* 0x0000001509057224 */ /* 0x000fe400078e0208 */
[----:B------:R-:W-:Y:S01]  /*8770*/  IMAD.MOV.U32 R8, RZ, RZ, -0x1 ;  /* 0xffffffffff087424 */ /* 0x000fe200078e00ff */
[----:B------:R-:W4:Y:S01]  /*8780*/  LDC R14, c[0x0][0x608] ;  /* 0x00018200ff0e7b82 */ /* 0x000f220000000800 */
[----:B------:R-:W-:Y:S01]  /*8790*/  IMAD.IADD R5, R7, 0x1, R5 ;  /* 0x0000000107057824 */ /* 0x000fe200078e0205 */
[----:B------:R-:W-:-:S04]  /*87a0*/  I2FP.F32.U32 R7, R3 ;  /* 0x0000000300077245 */ /* 0x000fc80000201000 */
[-C--:B0-----:R-:W-:Y:S01]  /*87b0*/  SHF.R.U64 R10, R6, R22.reuse, R5 ;  /* 0x00000016060a7219 */ /* 0x081fe20000001205 */
[----:B--2---:R-:W-:Y:S01]  /*87c0*/  IMAD.MOV R6, RZ, RZ, -R11 ;  /* 0x000000ffff067224 */ /* 0x004fe200078e0a0b */
[----:B------:R-:W0:Y:S01]  /*87d0*/  LDC R9, c[0x0][0x658] ;  /* 0x00019600ff097b82 */ /* 0x000e220000000800 */
[----:B-1----:R-:W-:Y:S01]  /*87e0*/  ISETP.NE.U32.AND P0, PT, R24, RZ, PT ;  /* 0x000000ff1800720c */ /* 0x002fe20003f05070 */
[----:B------:R-:W-:Y:S01]  /*87f0*/  FMUL R7, R7, UR4 ;  /* 0x0000000407077c20 */ /* 0x000fe20008400000 */
[----:B------:R-:W-:Y:S02]  /*8800*/  SHF.R.U32.HI R5, RZ, R22, R5 ;  /* 0x00000016ff057219 */ /* 0x000fe40000011605 */
[----:B------:R-:W-:-:S03]  /*8810*/  ISETP.NE.AND.EX P0, PT, R25, RZ, PT, P0 ;  /* 0x000000ff1900720c */ /* 0x000fc60003f05300 */
[----:B------:R-:W1:Y:S01]  /*8820*/  LDC R20, c[0x0][0x148] ;  /* 0x00005200ff147b82 */ /* 0x000e620000000800 */
[----:B---3--:R-:W-:Y:S02]  /*8830*/  IMAD R23, R13, R6, R4 ;  /* 0x000000060d177224 */ /* 0x008fe400078e0204 */
[----:B------:R-:W-:-:S05]  /*8840*/  IMAD.MOV.U32 R6, RZ, RZ, 0x1 ;  /* 0x00000001ff067424 */ /* 0x000fca00078e00ff */
[----:B------:R-:W2:Y:S01]  /*8850*/  LDC R21, c[0x0][0x600] ;  /* 0x00018000ff157b82 */ /* 0x000ea20000000800 */
[-CC-:B----4-:R-:W-:Y:S02]  /*8860*/  SHF.R.U64 R13, R10, R14.reuse, R5.reuse ;  /* 0x0000000e0a0d7219 */ /* 0x190fe40000001205 */
[----:B------:R-:W-:Y:S02]  /*8870*/  SHF.R.U32.HI R4, RZ, R14, R5 ;  /* 0x0000000eff047219 */ /* 0x000fe40000011605 */
[----:B------:R3:W4:Y:S03]  /*8880*/  F2I.U32.TRUNC.NTZ R14, R7 ;  /* 0x00000007000e7305 */ /* 0x000726000020f000 */
[----:B------:R-:W1:Y:S01]  /*8890*/  LDC R26, c[0x0][0x648] ;  /* 0x00019200ff1a7b82 */ /* 0x000e620000000800 */
[-C--:B0-----:R-:W-:Y:S02]  /*88a0*/  SHF.R.U64 R15, R13, R9.reuse, R4 ;  /* 0x000000090d0f7219 */ /* 0x081fe40000001204 */
[----:B------:R-:W-:-:S02]  /*88b0*/  SHF.L.U32 R8, R8, R9, RZ ;  /* 0x0000000908087219 */ /* 0x000fc400000006ff */
[-C--:B------:R-:W-:Y:S01]  /*88c0*/  SHF.R.U32.HI R5, RZ, R9.reuse, R4 ;  /* 0x00000009ff057219 */ /* 0x080fe20000011604 */
[----:B------:R-:W-:Y:S01]  /*88d0*/  IMAD.MOV.U32 R4, RZ, RZ, R15 ;  /* 0x000000ffff047224 */ /* 0x000fe200078e000f */
[----:B------:R-:W-:Y:S01]  /*88e0*/  SHF.L.U32 R22, R6, R9, RZ ;  /* 0x0000000906167219 */ /* 0x000fe200000006ff */
[----:B------:R-:W0:Y:S01]  /*88f0*/  LDC R27, c[0x0][0x638] ;  /* 0x00018e00ff1b7b82 */ /* 0x000e220000000800 */
[----:B------:R-:W-:-:S07]  /*8900*/  LOP3.LUT R28, RZ, R8, RZ, 0x33, !PT ;  /* 0x00000008ff1c7212 */ /* 0x000fce00078e33ff */
        /* <DEDUP_REMOVED lines=12> */
.L_x_293:
[----:B------:R-:W-:Y:S01]  /*89d0*/  ISETP.NE.AND P0, PT, R2, 0x1, PT ;  /* 0x000000010200780c */ /* 0x000fe20003f05270 */
[----:B--2---:R-:W-:Y:S01]  /*89e0*/  VIADD R7, R21, 0xffffffff ;  /* 0xffffffff15077836 */ /* 0x004fe20000000000 */
[----:B-1----:R-:W-:Y:S01]  /*89f0*/  SHF.R.U64 R5, R4, R26, R5 ;  /* 0x0000001a04057219 */ /* 0x002fe20000001205 */
[----:B------:R-:W-:Y:S01]  /*8a00*/  IMAD.MOV R14, RZ, RZ, -R14 ;  /* 0x000000ffff0e7224 */ /* 0x000fe200078e0a0e */
[----:B------:R-:W-:Y:S01]  /*8a10*/  LOP3.LUT R4, R13, R28, RZ, 0xc0, !PT ;  /* 0x0000001c0d047212 */ /* 0x000fe200078ec0ff */
[----:B------:R-:W-:Y:S01]  /*8a20*/  IMAD.MOV.U32 R8, RZ, RZ, R12 ;  /* 0x000000ffff087224 */ /* 0x000fe200078e000c */
[----:B------:R-:W-:Y:S01]  /*8a30*/  LOP3.LUT R10, R10, R7, RZ, 0xc0, !PT ;  /* 0x000000070a0a7212 */ /* 0x000fe200078ec0ff */
[----:B------:R-:W-:Y:S02]  /*8a40*/  IMAD.MOV R6, RZ, RZ, -R5 ;  /* 0x000000ffff067224 */ /* 0x000fe400078e0a05 */
[----:B------:R-:W-:-:S04]  /*8a50*/  IMAD R4, R22, R5, R4 ;  /* 0x0000000516047224 */ /* 0x000fc800078e0204 */
[----:B------:R-:W-:Y:S02]  /*8a60*/  @P0 IMAD R23, R20, R14, R3 ;  /* 0x0000000e14170224 */ /* 0x000fe400078e0203 */
[----:B0-----:R-:W-:Y:S02]  /*8a70*/  IMAD R3, R6, R27, R15 ;  /* 0x0000001b06037224 */ /* 0x001fe400078e020f */
[----:B------:R-:W-:Y:S02]  /*8a80*/  IMAD R7, R4, R29, R23 ;  /* 0x0000001d04077224 */ /* 0x000fe400078e0217 */
[----:B------:R-:W-:Y:S02]  /*8a90*/  IMAD R4, R3, R21, R10 ;  /* 0x0000001503047224 */ /* 0x000fe400078e020a */
[----:B------:R-:W-:-:S03]  /*8aa0*/  IMAD.MOV.U32 R6, RZ, RZ, 0x1 ;  /* 0x00000001ff067424 */ /* 0x000fc600078e00ff */
[----:B------:R-:W-:Y:S02]  /*8ab0*/  SEL R9, R4, R7, !P0 ;  /* 0x0000000704097207 */ /* 0x000fe40004000000 */
[----:B------:R-:W-:-:S07]  /*8ac0*/  SEL R7, R7, R4, !P0 ;  /* 0x0000000407077207 */ /* 0x000fce0004000000 */
.L_x_291:
[----:B------:R-:W-:-:S08]  /*8ad0*/  NOP ;  /* 0x0000000000007918 */ /* 0x000fd00000000000 */
[----:B------:R-:W0:-:S00]  /*8ae0*/  USETMAXREG.DEALLOC.CTAPOOL 0x28 ;  /* 0x00000028000079c8 */ /* 0x000e0000080e0500 */
[----:B0-----:R-:W-:-:S13]  /*8af0*/  ISETP.NE.AND P0, PT, R0, RZ, PT ;  /* 0x000000ff0000720c */ /* 0x001fda0003f05270 */
[----:B------:R-:W-:Y:S05]  /*8b00*/  @P0 EXIT ;  /* 0x000000000000094d */ /* 0x000fea0003800000 */
[----:B------:R-:W-:Y:S01]  /*8b10*/  LOP3.LUT P0, RZ, R6, 0xff, RZ, 0xc0, !PT ;  /* 0x000000ff06ff7812 */ /* 0x000fe2000780c0ff */
[----:B------:R-:W-:Y:S02]  /*8b20*/  IMAD.MOV.U32 R0, RZ, RZ, 0x1 ;  /* 0x00000001ff007424 */ /* 0x000fe400078e00ff */
[----:B------:R-:W-:-:S10]  /*8b30*/  IMAD.MOV.U32 R12, RZ, RZ, RZ ;  /* 0x000000ffff0c7224 */ /* 0x000fd400078e00ff */
[----:B------:R-:W-:Y:S05]  /*8b40*/  @!P0 BRA `(.L_x_294) ;  /* 0x0000000c00308947 */ /* 0x000fea0003800000 */
[----:B------:R-:W0:Y:S01]  /*8b50*/  LDC R0, c[0x0][0x28c] ;  /* 0x0000a300ff007b82 */ /* 0x000e220000000800 */
[----:B------:R-:W-:Y:S01]  /*8b60*/  ULDC UR5, c[0x0][0x600] ;  /* 0x0001800000057ab9 */ /* 0x000fe20000000800 */
[----:B------:R-:W-:Y:S01]  /*8b70*/  ULDC UR4, c[0x0][0xc] ;  /* 0x0000030000047ab9 */ /* 0x000fe20000000800 */
[----:B------:R-:W-:Y:S01]  /*8b80*/  UIADD3 UR16, UR5, -0x1, URZ ;  /* 0xffffffff05107890 */ /* 0x000fe2000fffe03f */
[C---:B------:R-:W-:Y:S01]  /*8b90*/  LOP3.LUT P2, RZ, R18.reuse, 0x7f, RZ, 0xc0, !PT ;  /* 0x0000007f12ff7812 */ /* 0x040fe2000784c0ff */
[----:B------:R-:W-:Y:S01]  /*8ba0*/  ULDC UR6, c[0x0][0x658] ;  /* 0x0001960000067ab9 */ /* 0x000fe20000000800 */
[----:B------:R-:W-:Y:S01]  /*8bb0*/  ULDC UR5, c[0x0][0x10] ;  /* 0x0000040000057ab9 */ /* 0x000fe20000000800 */
[----:B------:R-:W-:Y:S01]  /*8bc0*/  UMOV UR7, 0xffffffff ;  /* 0xffffffff00077882 */ /* 0x000fe20000000000 */
[----:B------:R-:W-:Y:S01]  /*8bd0*/  UMOV UR8, 0x1 ;  /* 0x0000000100087882 */ /* 0x000fe20000000000 */
[----:B------:R-:W-:Y:S01]  /*8be0*/  UIMAD.WIDE.U32 UR4, UR4, UR5, URZ ;  /* 0x00000005040472a5 */ /* 0x000fe2000f8e003f */
[----:B------:R-:W-:Y:S01]  /*8bf0*/  LOP3.LUT P0, RZ, R18, 0x1f, RZ, 0xc0, !PT ;  /* 0x0000001f12ff7812 */ /* 0x000fe2000780c0ff */
[----:B------:R-:W-:Y:S01]  /*8c00*/  USHF.L.U32 UR7, UR7, UR6, URZ ;  /* 0x0000000607077299 */ /* 0x000fe2000800063f */
[----:B------:R-:W-:Y:S01]  /*8c10*/  BSSY B0, `(.L_x_294) ;  /* 0x00000bf000007945 */ /* 0x000fe20003800000 */
[----:B------:R-:W-:Y:S01]  /*8c20*/  USHF.L.U32 UR18, UR8, UR6, URZ ;  /* 0x0000000608127299 */ /* 0x000fe2000800063f */
[----:B------:R-:W-:Y:S01]  /*8c30*/  IMAD.MOV.U32 R13, RZ, RZ, 0x1 ;  /* 0x00000001ff0d7424 */ /* 0x000fe200078e00ff */
[----:B------:R-:W-:Y:S01]  /*8c40*/  LOP3.LUT R11, R19, 0x2, RZ, 0xfc, !PT ;  /* 0x00000002130b7812 */ /* 0x000fe200078efcff */
[----:B------:R-:W-:Y:S01]  /*8c50*/  ULDC UR6, c[0x0][0x14] ;  /* 0x0000050000067ab9 */ /* 0x000fe20000000800 */
[----:B------:R-:W-:Y:S01]  /*8c60*/  PLOP3.LUT P0, PT, P0, P2, PT, 0x8a, 0x0 ;  /* 0x000000000000781c */ /* 0x000fe20000705172 */
[----:B------:R-:W-:Y:S01]  /*8c70*/  UIMAD.WIDE.U32 UR20, UR4, UR6, URZ ;  /* 0x00000006041472a5 */ /* 0x000fe2000f8e003f */
[----:B------:R-:W-:Y:S01]  /*8c80*/  IMAD.MOV.U32 R12, RZ, RZ, RZ ;  /* 0x000000ffff0c7224 */ /* 0x000fe200078e00ff */
[----:B------:R-:W-:-:S02]  /*8c90*/  UIMAD UR13, UR5, UR6, URZ ;  /* 0x00000006050d72a4 */ /* 0x000fc4000f8e023f */
[----:B------:R-:W-:Y:S01]  /*8ca0*/  ULOP3.LUT UR17, URZ, UR7, URZ, 0x33, !UPT ;  /* 0x000000073f117292 */ /* 0x000fe2000f8e333f */
[----:B0-----:R-:W-:Y:S01]  /*8cb0*/  VIADD R0, R0, 0x3f ;  /* 0x0000003f00007836 */ /* 0x001fe20000000000 */
[----:B------:R-:W-:Y:S01]  /*8cc0*/  UIADD3 UR13, UR21, UR13, URZ ;  /* 0x0000000d150d7290 */ /* 0x000fe2000fffe03f */
[----:B------:R-:W-:-:S03]  /*8cd0*/  ULDC.64 UR22, c[0x0][0x198] ;  /* 0x0000660000167ab9 */ /* 0x000fc60000000a00 */
[----:B------:R-:W-:-:S04]  /*8ce0*/  SHF.R.S32.HI R3, RZ, 0x1f, R0 ;  /* 0x0000001fff037819 */ /* 0x000fc80000011400 */
[----:B------:R-:W-:Y:S01]  /*8cf0*/  LEA.HI R3, R3, R0, RZ, 0x6 ;  /* 0x0000000003037211 */ /* 0x000fe200078f30ff */
[----:B------:R-:W-:-:S03]  /*8d00*/  IMAD.MOV.U32 R0, RZ, RZ, 0x1 ;  /* 0x00000001ff007424 */ /* 0x000fc600078e00ff */
[----:B------:R-:W-:-:S05]  /*8d10*/  SHF.R.S32.HI R3, RZ, 0x6, R3 ;  /* 0x00000006ff037819 */ /* 0x000fca0000011403 */
[----:B------:R-:W-:-:S07]  /*8d20*/  VIADD R10, R3, 0x1 ;  /* 0x00000001030a7836 */ /* 0x000fce0000000000 */
.L_x_306:
[----:B------:R-:W-:-:S03]  /*8d30*/  UMOV UR4, 0xffffffff ;  /* 0xffffffff00047882 */ /* 0x000fc60000000000 */
[----:B------:R-:W-:Y:S05]  /*8d40*/  BRA.DIV UR4, `(.L_x_295) ;  /* 0x0000000e04e07947 */ /* 0x000fea000b800000 */
[----:B------:R-:W-:-:S13]  /*8d50*/  ELECT P6, URZ, PT ;  /* 0x00000000003f782f */ /* 0x000fda00038c0000 */
.L_x_319:
[----:B------:R-:W0:Y:S01]  /*8d60*/  LDC R4, c[0x0][0x28c] ;  /* 0x0000a300ff047b82 */ /* 0x000e220000000800 */
[----:B------:R-:W-:Y:S01]  /*8d70*/  BSSY B1, `(.L_x_296) ;  /* 0x0000037000017945 */ /* 0x000fe20003800000 */
[----:B0-----:R-:W-:-:S13]  /*8d80*/  ISETP.LT.OR P6, PT, R4, 0x1, !P6 ;  /* 0x000000010400780c */ /* 0x001fda00077c1670 */
[----:B------:R-:W-:Y:S05]  /*8d90*/  @P6 BRA `(.L_x_297) ;  /* 0x0000000000d06947 */ /* 0x000fea0003800000 */
[----:B------:R-:W-:Y:S02]  /*8da0*/  IMAD.SHL.U32 R15, R9, 0x100, RZ ;  /* 0x00000100090f7824 */ /* 0x000fe400078e00ff */
[----:B------:R-:W-:Y:S02]  /*8db0*/  IMAD.SHL.U32 R18, R7, 0x80, RZ ;  /* 0x0000008007127824 */ /* 0x000fe400078e00ff */
[----:B------:R-:W-:Y:S02]  /*8dc0*/  IMAD.MOV.U32 R20, RZ, RZ, RZ ;  /* 0x000000ffff147224 */ /* 0x000fe400078e00ff */
[----:B------:R-:W-:Y:S02]  /*8dd0*/  IMAD.MOV.U32 R4, RZ, RZ, R10 ;  /* 0x000000ffff047224 */ /* 0x000fe400078e000a */
[----:B------:R-:W-:Y:S02]  /*8de0*/  IMAD.MOV.U32 R5, RZ, RZ, R0 ;  /* 0x000000ffff057224 */ /* 0x000fe400078e0000 */
[----:B------:R-:W-:-:S07]  /*8df0*/  IMAD.MOV.U32 R6, RZ, RZ, R12 ;  /* 0x000000ffff067224 */ /* 0x000fce00078e000c */
.L_x_301:
[----:B------:R-:W0:Y:S01]  /*8e00*/  S2R R14, SR_CgaCtaId ;  /* 0x00000000000e7919 */ /* 0x000e220000008800 */
[----:B------:R-:W-:Y:S01]  /*8e10*/  MOV R7, 0x400 ;  /* 0x0000040000077802 */ /* 0x000fe20000000f00 */
[----:B------:R-:W1:Y:S03]  /*8e20*/  @!P2 LDC R9, c[0x0][0x500] ;  /* 0x00014000ff09ab82 */ /* 0x000e660000000800 */
[----:B0-----:R-:W-:Y:S02]  /*8e30*/  LEA R21, R14, R7, 0x18 ;  /* 0x000000070e157211 */ /* 0x001fe400078ec0ff */
[----:B------:R-:W-:-:S03]  /*8e40*/  SHF.L.U32 R7, R5, 0x1f, RZ ;  /* 0x0000001f05077819 */ /* 0x000fc600000006ff */
[----:B------:R-:W-:-:S04]  /*8e50*/  IMAD R14, R6, 0x8, R21 ;  /* 0x00000008060e7824 */ /* 0x000fc800078e0215 */
[----:B------:R-:W0:Y:S02]  /*8e60*/  SYNCS.PHASECHK.TRANS64.TRYWAIT P1, [R14+URZ+0x30], R7 ;  /* 0x000030070e0075a7 */ /* 0x000e24000802017f */
[----:B01----:R-:W-:Y:S05]  /*8e70*/  @!P1 BRA `(.L_x_298) ;  /* 0x0000000c00b49947 */ /* 0x003fea0003800000 */
.L_x_320:
[----:B0-----:R-:W-:Y:S01]  /*8e80*/  PRMT R7, R11, 0x9910, RZ ;  /* 0x000099100b077816 */ /* 0x001fe200000000ff */
[----:B------:R0:W-:Y:S03]  /*8e90*/  @!P2 SYNCS.ARRIVE.TRANS64 RZ, [R14+URZ], R9 ;  /* 0x000000090effa9a7 */ /* 0x0001e6000800003f */
[----:B------:R-:W-:-:S13]  /*8ea0*/  ISETP.NE.AND P1, PT, R7, 0x2, PT ;  /* 0x000000020700780c */ /* 0x000fda0003f25270 */
[----:B0-----:R-:W-:Y:S05]  /*8eb0*/  @P1 BRA `(.L_x_299) ;  /* 0x0000000000041947 */ /* 0x001fea0003800000 */
[----:B------:R-:W-:Y:S01]  /*8ec0*/  BPT.TRAP 0x1 ;  /* 0x000000040000795c */ /* 0x000fe20000300000 */
.L_x_299:
[----:B------:R-:W-:Y:S05]  /*8ed0*/  @P0 BRA `(.L_x_300) ;  /* 0x0000000000040947 */ /* 0x000fea0003800000 */
[----:B------:R-:W-:Y:S01]  /*8ee0*/  BPT.TRAP 0x1 ;  /* 0x000000040000795c */ /* 0x000fe20000300000 */
.L_x_300:
[--C-:B------:R-:W-:Y:S01]  /*8ef0*/  IMAD R7, R6, 0x2000, R21.reuse ;  /* 0x0000200006077824 */ /* 0x100fe200078e0215 */
[----:B------:R-:W-:Y:S01]  /*8f00*/  R2UR UR9, R14 ;  /* 0x000000000e0972ca */ /* 0x000fe200000e0000 */
[----:B------:R-:W-:Y:S01]  /*8f10*/  IMAD R21, R6, 0x4000, R21 ;  /* 0x0000400006157824 */ /* 0x000fe200078e0215 */
[----:B------:R-:W-:Y:S01]  /*8f20*/  UIADD3 UR4, UP0, UR22, 0xf0, URZ ;  /* 0x000000f016047890 */ /* 0x000fe2000ff1e03f */
[----:B------:R-:W-:Y:S01]  /*8f30*/  VIADD R4, R4, 0xffffffff ;  /* 0xffffffff04047836 */ /* 0x000fe20000000000 */
[----:B------:R-:W-:Y:S01]  /*8f40*/  R2UR UR5, R7 ;  /* 0x00000000070572ca */ /* 0x000fe200000e0000 */
[----:B------:R-:W-:Y:S01]  /*8f50*/  UIADD3 UR24, UP1, UR22, 0x1f0, URZ ;  /* 0x000001f016187890 */ /* 0x000fe2000ff3e03f */
[----:B------:R-:W-:Y:S01]  /*8f60*/  R2UR UR8, R21 ;  /* 0x00000000150872ca */ /* 0x000fe200000e0000 */
[----:B------:R-:W-:Y:S01]  /*8f70*/  VIADD R6, R6, 0x1 ;  /* 0x0000000106067836 */ /* 0x000fe20000000000 */
[----:B------:R-:W-:Y:S01]  /*8f80*/  R2UR UR11, R18 ;  /* 0x00000000120b72ca */ /* 0x000fe200000e0000 */
[----:B------:R-:W-:Y:S01]  /*8f90*/  UIADD3.X UR25, URZ, UR23, URZ, UP1, !UPT ;  /* 0x000000173f197290 */ /* 0x000fe20008ffe43f */
[----:B------:R-:W-:Y:S01]  /*8fa0*/  R2UR UR10, R20 ;  /* 0x00000000140a72ca */ /* 0x000fe200000e0000 */
[----:B------:R-:W-:Y:S01]  /*8fb0*/  UMOV UR6, 0x0 ;  /* 0x0000000000067882 */ /* 0x000fe20000000000 */
[----:B------:R-:W-:Y:S01]  /*8fc0*/  R2UR UR12, R8 ;  /* 0x00000000080c72ca */ /* 0x000fe200000e0000 */
[----:B------:R-:W-:Y:S01]  /*8fd0*/  UMOV UR7, 0x10000000 ;  /* 0x1000000000077882 */ /* 0x000fe20000000000 */
[----:B------:R-:W-:Y:S01]  /*8fe0*/  R2UR UR19, R15 ;  /* 0x000000000f1372ca */ /* 0x000fe200000e0000 */
[----:B------:R-:W-:Y:S01]  /*8ff0*/  VIADD R20, R20, 0x40 ;  /* 0x0000004014147836 */ /* 0x000fe20000000000 */
[----:B------:R-:W-:Y:S01]  /*9000*/  ISETP.GT.AND P3, PT, R4, 0x1, PT ;  /* 0x000000010400780c */ /* 0x000fe20003f64270 */
[----:B------:R-:W-:Y:S01]  /*9010*/  UIADD3 UR14, UR5, 0x180, URZ ;  /* 0x00000180050e7890 */ /* 0x000fe2000fffe03f */
[----:B------:R-:W-:Y:S01]  /*9020*/  ISETP.NE.AND P1, PT, R6, 0x6, PT ;  /* 0x000000060600780c */ /* 0x000fe20003f25270 */
[----:B------:R-:W-:-:S02]  /*9030*/  UIADD3.X UR5, URZ, UR23, URZ, UP0, !UPT ;  /* 0x000000173f057290 */ /* 0x000fc400087fe43f */
[----:B------:R-:W-:Y:S01]  /*9040*/  UIADD3 UR15, UR8, 0xc180, URZ ;  /* 0x0000c180080f7890 */ /* 0x000fe2000fffe03f */
[----:B------:R-:W-:Y:S02]  /*9050*/  SEL R14, RZ, 0x1, P1 ;  /* 0x00000001ff0e7807 */ /* 0x000fe40000800000 */
[----:B------:R-:W-:Y:S01]  /*9060*/  UMOV UR8, UR14 ;  /* 0x0000000e00087c82 */ /* 0x000fe20008000000 */
[----:B------:R-:W-:Y:S02]  /*9070*/  SEL R6, R6, RZ, P1 ;  /* 0x000000ff06067207 */ /* 0x000fe40000800000 */
[----:B------:R-:W-:Y:S01]  /*9080*/  LOP3.LUT R5, R5, R14, RZ, 0x3c, !PT ;  /* 0x0000000e05057212 */ /* 0x000fe200078e3cff */
[----:B------:R0:W-:Y:S02]  /*9090*/  UTMALDG.3D [UR8], [UR4], desc[UR6] ;  /* 0x00000608040075b4 */ /* 0x0001e40008011000 */
[----:B0-----:R-:W-:Y:S01]  /*90a0*/  UMOV UR8, UR15 ;  /* 0x0000000f00087c82 */ /* 0x001fe20008000000 */
[----:B------:R-:W-:-:S02]  /*90b0*/  UMOV UR11, UR19 ;  /* 0x00000013000b7c82 */ /* 0x000fc40008000000 */
[----:B------:R0:W-:Y:S02]  /*90c0*/  UTMALDG.3D [UR8], [UR24], desc[UR6] ;  /* 0x00000608180075b4 */ /* 0x0001e40008011000 */
[----:B0-----:R-:W-:Y:S05]  /*90d0*/  @P3 BRA `(.L_x_301) ;  /* 0xfffffffc00483947 */ /* 0x001fea000383ffff */
.L_x_297:
[----:B------:R-:W-:Y:S05]  /*90e0*/  BSYNC B1 ;  /* 0x0000000000017941 */ /* 0x000fea0003800000 */
.L_x_296:
[----:B------:R-:W-:Y:S01]  /*90f0*/  LOP3.LUT P3, RZ, R13, 0xff, RZ, 0xc0, !PT ;  /* 0x000000ff0dff7812 */ /* 0x000fe2000786c0ff */
[----:B------:R-:W-:Y:S01]  /*9100*/  IMAD.IADD R12, R3, 0x1, R12 ;  /* 0x00000001030c7824 */ /* 0x000fe200078e020c */
[----:B------:R-:W-:Y:S01]  /*9110*/  IADD3 R16, P4, R16, UR20, RZ ;  /* 0x0000001410107c10 */ /* 0x000fe2000ff9e0ff */
[----:B------:R-:W-:Y:S01]  /*9120*/  ULDC.64 UR4, c[0x0][0x650] ;  /* 0x0001940000047ab9 */ /* 0x000fe20000000a00 */
[----:B------:R-:W-:Y:S01]  /*9130*/  BSSY B1, `(.L_x_302) ;  /* 0x000006a000017945 */ /* 0x000fe20003800000 */
[----:B------:R-:W-:Y:S01]  /*9140*/  IMAD.MOV.U32 R9, RZ, RZ, -0x1 ;  /* 0xffffffffff097424 */ /* 0x000fe200078e00ff */
[----:B------:R-:W-:Y:S01]  /*9150*/  ISETP.GT.U32.AND P1, PT, R12, 0x5, PT ;  /* 0x000000050c00780c */ /* 0x000fe20003f24070 */
[----:B------:R-:W-:Y:S01]  /*9160*/  IMAD.MOV.U32 R8, RZ, RZ, -0x1 ;  /* 0xffffffffff087424 */ /* 0x000fe200078e00ff */
[----:B------:R-:W-:Y:S02]  /*9170*/  IADD3.X R17, R17, UR13, RZ, P4, !PT ;  /* 0x0000000d11117c10 */ /* 0x000fe4000a7fe4ff */
[----:B------:R-:W-:-:S02]  /*9180*/  ISETP.LT.U32.AND P1, PT, R3, 0x6, P1 ;  /* 0x000000060300780c */ /* 0x000fc40000f21070 */
[----:B------:R-:W-:Y:S01]  /*9190*/  PRMT R13, RZ, 0x7610, R13 ;  /* 0x00007610ff0d7816 */ /* 0x000fe2000000000d */
[----:B------:R-:W0:Y:S01]  /*91a0*/  @P3 S2R R5, SR_CgaCtaId ;  /* 0x0000000000053919 */ /* 0x000e220000008800 */
[----:B------:R-:W-:-:S04]  /*91b0*/  @P3 MOV R4, 0x400 ;  /* 0x0000040000043802 */ /* 0x000fc80000000f00 */
[----:B0-----:R-:W-:Y:S01]  /*91c0*/  @P3 LEA R6, R5, R4, 0x18 ;  /* 0x0000000405063211 */ /* 0x001fe200078ec0ff */
[----:B------:R-:W-:-:S03]  /*91d0*/  IMAD.WIDE.U32 R4, R12, -0x55555555, RZ ;  /* 0xaaaaaaab0c047825 */ /* 0x000fc600078e00ff */
[----:B------:R0:W-:Y:S01]  /*91e0*/  @P3 SYNCS.ARRIVE.TRANS64.A1T0 RZ, [R6+URZ+0x78], RZ ;  /* 0x000078ff06ff39a7 */ /* 0x0001e2000810003f */
[----:B------:R-:W-:Y:S02]  /*91f0*/  ISETP.GE.U32.AND P3, PT, R3, 0x6, PT ;  /* 0x000000060300780c */ /* 0x000fe40003f66070 */
[----:B------:R-:W-:Y:S02]  /*9200*/  SHF.R.U32.HI R7, RZ, 0x2, R5 ;  /* 0x00000002ff077819 */ /* 0x000fe40000011605 */
[----:B------:R-:W-:Y:S02]  /*9210*/  SEL R5, RZ, 0x1, !P1 ;  /* 0x00000001ff057807 */ /* 0x000fe40004800000 */
[----:B------:R-:W-:Y:S01]  /*9220*/  ISETP.GE.U32.AND P1, PT, R16, UR4, PT ;  /* 0x0000000410007c0c */ /* 0x000fe2000bf26070 */
[----:B------:R-:W-:Y:S01]  /*9230*/  IMAD R12, R7, -0x6, R12 ;  /* 0xfffffffa070c7824 */ /* 0x000fe200078e020c */
[----:B------:R-:W-:Y:S02]  /*9240*/  LOP3.LUT R0, R0, R5, RZ, 0x3c, !PT ;  /* 0x0000000500007212 */ /* 0x000fe400078e3cff */
[----:B------:R-:W-:-:S02]  /*9250*/  ISETP.GE.U32.AND.EX P1, PT, R17, UR5, PT, P1 ;  /* 0x0000000511007c0c */ /* 0x000fc4000bf26110 */
[----:B------:R-:W-:Y:S02]  /*9260*/  PRMT R4, RZ, 0x7610, R4 ;  /* 0x00007610ff047816 */ /* 0x000fe40000000004 */
[----:B------:R-:W-:Y:S01]  /*9270*/  @P3 LOP3.LUT R0, R0, 0x1, R7, 0x78, !PT ;  /* 0x0000000100003812 */ /* 0x000fe200078e7807 */
[----:B------:R-:W-:-:S08]  /*9280*/  IMAD.MOV.U32 R7, RZ, RZ, -0x1 ;  /* 0xffffffffff077424 */ /* 0x000fd000078e00ff */
[----:B0-----:R-:W-:Y:S05]  /*9290*/  @P1 BRA `(.L_x_303) ;  /* 0x00000004004c1947 */ /* 0x001fea0003800000 */
[----:B------:R-:W-:Y:S01]  /*92a0*/  ULDC.64 UR4, c[0x0][0x628] ;  /* 0x00018a0000047ab9 */ /* 0x000fe20000000a00 */
[----:B------:R-:W0:Y:S01]  /*92b0*/  S2R R15, SR_CTAID.X ;  /* 0x00000000000f7919 */ /* 0x000e220000002500 */
[----:B------:R-:W-:Y:S01]  /*92c0*/  ISETP.NE.U32.AND P1, PT, RZ, UR4, PT ;  /* 0x00000004ff007c0c */ /* 0x000fe2000bf25070 */
[----:B------:R-:W-:Y:S01]  /*92d0*/  ULDC UR7, c[0x0][0x630] ;  /* 0x00018c0000077ab9 */ /* 0x000fe20000000800 */
[----:B------:R-:W-:Y:S01]  /*92e0*/  IMAD.MOV.U32 R4, RZ, RZ, R16 ;  /* 0x000000ffff047224 */ /* 0x000fe200078e0010 */
[----:B------:R-:W1:Y:S01]  /*92f0*/  S2R R14, SR_CTAID.Y ;  /* 0x00000000000e7919 */ /* 0x000e620000002600 */
[----:B------:R-:W-:Y:S01]  /*9300*/  ISETP.NE.AND.EX P1, PT, RZ, UR5, PT, P1 ;  /* 0x00000005ff007c0c */ /* 0x000fe2000bf25310 */
[----:B------:R-:W-:-:S12]  /*9310*/  IMAD.MOV.U32 R5, RZ, RZ, R17 ;  /* 0x000000ffff057224 */ /* 0x000fd800078e0011 */
[----:B------:R-:W-:Y:S05]  /*9320*/  @!P1 BRA `(.L_x_304) ;  /* 0x0000000000289947 */ /* 0x000fea0003800000 */
[----:B------:R-:W-:Y:S02]  /*9330*/  ULDC UR6, c[0x0][0x634] ;  /* 0x00018d0000067ab9 */ /* 0x000fe40000000800 */
[----:B------:R-:W-:-:S05]  /*9340*/  IADD3 R9, P1, R16, UR6, RZ ;  /* 0x0000000610097c10 */ /* 0x000fca000ff3e0ff */
[----:B------:R-:W-:-:S04]  /*9350*/  IMAD.X R21, RZ, RZ, R17, P1 ;  /* 0x000000ffff157224 */ /* 0x000fc800008e0611 */
[----:B------:R-:W-:-:S04]  /*9360*/  IMAD.WIDE.U32 R6, R21, UR4, RZ ;  /* 0x0000000415067c25 */ /* 0x000fc8000f8e00ff */
[----:B------:R-:W-:-:S04]  /*9370*/  IMAD.WIDE.U32 R6, P1, R9, UR5, R6 ;  /* 0x0000000509067c25 */ /* 0x000fc8000f820006 */
[----:B------:R-:W-:-:S04]  /*9380*/  IMAD.WIDE.U32 R8, R9, UR4, RZ ;  /* 0x0000000409087c25 */ /* 0x000fc8000f8e00ff */
[----:B------:R-:W-:Y:S01]  /*9390*/  IMAD.X R5, RZ, RZ, RZ, P1 ;  /* 0x000000ffff057224 */ /* 0x000fe200008e06ff */
[----:B------:R-:W-:Y:S01]  /*93a0*/  IADD3 RZ, P1, R9, R6, RZ ;  /* 0x0000000609ff7210 */ /* 0x000fe20007f3e0ff */
[----:B------:R-:W-:-:S04]  /*93b0*/  IMAD.MOV.U32 R4, RZ, RZ, R7 ;  /* 0x000000ffff047224 */ /* 0x000fc800078e0007 */
[----:B------:R-:W-:-:S08]  /*93c0*/  IMAD.WIDE.U32.X R4, R21, UR5, R4, P1 ;  /* 0x0000000515047c25 */ /* 0x000fd000088e0404 */
.L_x_304:
[--C-:B------:R-:W-:Y:S01]  /*93d0*/  SHF.R.U64 R8, R4, UR7, R5.reuse ;  /* 0x0000000704087c19 */ /* 0x100fe20008001205 */
[----:B------:R-:W-:Y:S01]  /*93e0*/  ULDC.64 UR4, c[0x0][0x620] ;  /* 0x0001880000047ab9 */ /* 0x000fe20000000a00 */
[----:B------:R-:W-:Y:S01]  /*93f0*/  SHF.R.U32.HI R4, RZ, UR7, R5 ;  /* 0x00000007ff047c19 */ /* 0x000fe20008011605 */
[----:B------:R-:W2:Y:S01]  /*9400*/  LDC R24, c[0x0][0x144] ;  /* 0x00005100ff187b82 */ /* 0x000ea20000000800 */
[----:B------:R-:W-:Y:S01]  /*9410*/  IADD3 R7, P1, RZ, -R8, RZ ;  /* 0x80000008ff077210 */ /* 0x000fe20007f3e0ff */
[----:B------:R-:W-:Y:S01]  /*9420*/  ULDC.64 UR8, c[0x0][0x640] ;  /* 0x0001900000087ab9 */ /* 0x000fe20000000a00 */
[----:B0-----:R-:W-:Y:S01]  /*9430*/  I2FP.F32.U32 R9, R15 ;  /* 0x0000000f00097245 */ /* 0x001fe20000201000 */
[----:B------:R-:W-:Y:S02]  /*9440*/  ULDC UR6, c[0x0][0x608] ;  /* 0x0001820000067ab9 */ /* 0x000fe40000000800 */
[----:B------:R-:W-:Y:S01]  /*9450*/  IMAD.X R4, RZ, RZ, ~R4, P1 ;  /* 0x000000ffff047224 */ /* 0x000fe200008e0e04 */
[----:B------:R-:W-:Y:S01]  /*9460*/  ISETP.NE.U32.AND P1, PT, RZ, UR8, PT ;  /* 0x00000008ff007c0c */ /* 0x000fe2000bf25070 */
[----:B------:R-:W0:Y:S02]  /*9470*/  LDC R21, c[0x0][0x148] ;  /* 0x00005200ff157b82 */ /* 0x000e240000000800 */
[----:B------:R-:W-:Y:S01]  /*9480*/  IMAD R6, R4, UR4, RZ ;  /* 0x0000000404067c24 */ /* 0x000fe2000f8e02ff */
[----:B------:R-:W-:Y:S01]  /*9490*/  ISETP.NE.AND.EX P1, PT, RZ, UR9, PT, P1 ;  /* 0x00000009ff007c0c */ /* 0x000fe2000bf25310 */
[----:B------:R-:W-:Y:S01]  /*94a0*/  IMAD.WIDE.U32 R4, R7, UR4, R16 ;  /* 0x0000000407047c25 */ /* 0x000fe2000f8e0010 */
[----:B------:R-:W-:-:S03]  /*94b0*/  ULDC UR4, c[0x0][0x150] ;  /* 0x0000540000047ab9 */ /* 0x000fc60000000800 */
[----:B------:R-:W-:Y:S02]  /*94c0*/  IMAD R7, R7, UR5, R6 ;  /* 0x0000000507077c24 */ /* 0x000fe4000f8e0206 */
[----:B------:R-:W-:Y:S01]  /*94d0*/  FMUL R6, R9, UR4 ;  /* 0x0000000409067c20 */ /* 0x000fe20008400000 */
[----:B------:R-:W-:Y:S01]  /*94e0*/  ULDC UR4, c[0x0][0x618] ;  /* 0x0001860000047ab9 */ /* 0x000fe20000000800 */
[----:B------:R-:W-:Y:S01]  /*94f0*/  ULDC UR5, c[0x0][0x154] ;  /* 0x0000550000057ab9 */ /* 0x000fe20000000800 */
[----:B------:R-:W-:-:S03]  /*9500*/  IMAD.IADD R5, R5, 0x1, R7 ;  /* 0x0000000105057824 */ /* 0x000fc600078e0207 */
[----:B------:R-:W3:Y:S02]  /*9510*/  F2I.U32.TRUNC.NTZ R6, R6 ;  /* 0x0000000600067305 */ /* 0x000ee4000020f000 */
[----:B------:R-:W-:Y:S02]  /*9520*/  SHF.R.U64 R9, R4, UR4, R5 ;  /* 0x0000000404097c19 */ /* 0x000fe40008001205 */
[----:B-1----:R-:W-:-:S05]  /*9530*/  I2FP.F32.U32 R4, R14 ;  /* 0x0000000e00047245 */ /* 0x002fca0000201000 */
[----:B------:R-:W-:Y:S01]  /*9540*/  FMUL R22, R4, UR5 ;  /* 0x0000000504167c20 */ /* 0x000fe20008400000 */
[----:B------:R-:W-:Y:S01]  /*9550*/  SHF.R.U32.HI R4, RZ, UR4, R5 ;  /* 0x00000004ff047c19 */ /* 0x000fe20008011605 */
[----:B------:R-:W-:-:S03]  /*9560*/  ULDC UR4, c[0x0][0x658] ;  /* 0x0001960000047ab9 */ /* 0x000fc60000000800 */
[--C-:B------:R-:W-:Y:S01]  /*9570*/  SHF.R.U64 R20, R9, UR6, R4.reuse ;  /* 0x0000000609147c19 */ /* 0x100fe20008001204 */
[----:B------:R-:W1:Y:S01]  /*9580*/  F2I.U32.TRUNC.NTZ R22, R22 ;  /* 0x0000001600167305 */ /* 0x000e62000020f000 */
[----:B------:R-:W-:Y:S01]  /*9590*/  SHF.R.U32.HI R5, RZ, UR6, R4 ;  /* 0x00000006ff057c19 */ /* 0x000fe20008011604 */
[----:B---3--:R-:W-:-:S03]  /*95a0*/  IMAD.MOV R6, RZ, RZ, -R6 ;  /* 0x000000ffff067224 */ /* 0x008fc600078e0a06 */
[----:B------:R-:W-:Y:S01]  /*95b0*/  SHF.R.U64 R18, R20, UR4, R5 ;  /* 0x0000000414127c19 */ /* 0x000fe20008001205 */
[----:B--2---:R-:W-:Y:S01]  /*95c0*/  IMAD R15, R24, R6, R15 ;  /* 0x00000006180f7224 */ /* 0x004fe200078e020f */
[----:B------:R-:W-:-:S03]  /*95d0*/  SHF.R.U32.HI R23, RZ, UR4, R5 ;  /* 0x00000004ff177c19 */ /* 0x000fc60008011605 */
[----:B------:R-:W-:Y:S02]  /*95e0*/  IMAD.MOV.U32 R4, RZ, RZ, R18 ;  /* 0x000000ffff047224 */ /* 0x000fe400078e0012 */
[----:B------:R-:W-:Y:S01]  /*95f0*/  IMAD.MOV.U32 R5, RZ, RZ, R23 ;  /* 0x000000ffff057224 */ /* 0x000fe200078e0017 */
[----:B-1----:R-:W-:Y:S06]  /*9600*/  @!P1 BRA `(.L_x_305) ;  /* 0x0000000000289947 */ /* 0x002fec0003800000 */
[----:B------:R-:W-:Y:S02]  /*9610*/  ULDC UR4, c[0x0][0x64c] ;  /* 0x0001930000047ab9 */ /* 0x000fe40000000800 */
[----:B------:R-:W-:-:S05]  /*9620*/  IADD3 R5, P1, R18, UR4, RZ ;  /* 0x0000000412057c10 */ /* 0x000fca000ff3e0ff */
[----:B------:R-:W-:-:S04]  /*9630*/  IMAD.X R23, RZ, RZ, R23, P1 ;  /* 0x000000ffff177224 */ /* 0x000fc800008e0617 */
[----:B------:R-:W-:-:S04]  /*9640*/  IMAD.WIDE.U32 R6, R23, UR8, RZ ;  /* 0x0000000817067c25 */ /* 0x000fc8000f8e00ff */
[----:B------:R-:W-:-:S04]  /*9650*/  IMAD.WIDE.U32 R6, P1, R5, UR9, R6 ;  /* 0x0000000905067c25 */ /* 0x000fc8000f820006 */
[----:B------:R-:W-:-:S04]  /*9660*/  IMAD.WIDE.U32 R4, R5, UR8, RZ ;  /* 0x0000000805047c25 */ /* 0x000fc8000f8e00ff */
[----:B------:R-:W-:Y:S01]  /*9670*/  IMAD.MOV.U32 R4, RZ, RZ, R7 ;  /* 0x000000ffff047224 */ /* 0x000fe200078e0007 */
[----:B------:R-:W-:Y:S01]  /*9680*/  IADD3 RZ, P3, R5, R6, RZ ;  /* 0x0000000605ff7210 */ /* 0x000fe20007f7e0ff */
[----:B------:R-:W-:-:S04]  /*9690*/  IMAD.X R5, RZ, RZ, RZ, P1 ;  /* 0x000000ffff057224 */ /* 0x000fc800008e06ff */
[----:B------:R-:W-:-:S08]  /*96a0*/  IMAD.WIDE.U32.X R4, R23, UR9, R4, P3 ;  /* 0x0000000917047c25 */ /* 0x000fd000098e0404 */
.L_x_305:
[----:B------:R-:W-:Y:S01]  /*96b0*/  ISETP.NE.AND P1, PT, R2, 0x1, PT ;  /* 0x000000010200780c */ /* 0x000fe20003f25270 */
[----:B------:R-:W-:Y:S01]  /*96c0*/  ULDC UR4, c[0x0][0x648] ;  /* 0x0001920000047ab9 */ /* 0x000fe20000000800 */
[----:B------:R-:W-:Y:S01]  /*96d0*/  LOP3.LUT R20, R20, UR17, RZ, 0xc0, !PT ;  /* 0x0000001114147c12 */ /* 0x000fe2000f8ec0ff */
[----:B------:R-:W-:Y:S01]  /*96e0*/  IMAD.MOV R22, RZ, RZ, -R22 ;  /* 0x000000ffff167224 */ /* 0x000fe200078e0a16 */
[----:B------:R-:W-:Y:S01]  /*96f0*/  SHF.R.U64 R5, R4, UR4, R5 ;  /* 0x0000000404057c19 */ /* 0x000fe20008001205 */
[----:B------:R-:W-:Y:S01]  /*9700*/  ULDC UR4, c[0x0][0x638] ;  /* 0x00018e0000047ab9 */ /* 0x000fe20000000800 */
[----:B------:R-:W-:Y:S01]  /*9710*/  LOP3.LUT R9, R9, UR16, RZ, 0xc0, !PT ;  /* 0x0000001009097c12 */ /* 0x000fe2000f8ec0ff */
[----:B------:R-:W-:Y:S01]  /*9720*/  ULDC UR5, c[0x0][0x610] ;  /* 0x0001840000057ab9 */ /* 0x000fe20000000800 */
[----:B------:R-:W-:Y:S02]  /*9730*/  IMAD.MOV.U32 R4, RZ, RZ, 0x1 ;  /* 0x00000001ff047424 */ /* 0x000fe400078e00ff */
[----:B------:R-:W-:-:S02]  /*9740*/  IMAD.MOV R7, RZ, RZ, -R5 ;  /* 0x000000ffff077224 */ /* 0x000fc400078e0a05 */
[----:B------:R-:W-:Y:S02]  /*9750*/  IMAD R20, R5, UR18, R20 ;  /* 0x0000001205147c24 */ /* 0x000fe4000f8e0214 */
[----:B0-----:R-:W-:Y:S02]  /*9760*/  @P1 IMAD R15, R21, R22, R14 ;  /* 0x00000016150f1224 */ /* 0x001fe400078e020e */
[----:B------:R-:W-:Y:S01]  /*9770*/  IMAD R18, R7, UR4, R18 ;  /* 0x0000000407127c24 */ /* 0x000fe2000f8e0212 */
[----:B------:R-:W-:Y:S01]  /*9780*/  ULDC UR4, c[0x0][0x600] ;  /* 0x0001800000047ab9 */ /* 0x000fe20000000800 */
[----:B------:R-:W-:Y:S02]  /*9790*/  IMAD R15, R20, UR5, R15 ;  /* 0x00000005140f7c24 */ /* 0x000fe4000f8e020f */
[----:B------:R-:W-:-:S05]  /*97a0*/  IMAD R18, R18, UR4, R9 ;  /* 0x0000000412127c24 */ /* 0x000fca000f8e0209 */
[----:B------:R-:W-:Y:S02]  /*97b0*/  SEL R9, R18, R15, !P1 ;  /* 0x0000000f12097207 */ /* 0x000fe40004800000 */
[----:B------:R-:W-:-:S07]  /*97c0*/  SEL R7, R15, R18, !P1 ;  /* 0x000000120f077207 */ /* 0x000fce0004800000 */
.L_x_303:
[----:B------:R-:W-:Y:S05]  /*97d0*/  BSYNC B1 ;  /* 0x0000000000017941 */ /* 0x000fea0003800000 */
.L_x_302:
[----:B------:R-:W-:-:S13]  /*97e0*/  LOP3.LUT P1, RZ, R4, 0xff, RZ, 0xc0, !PT ;  /* 0x000000ff04ff7812 */ /* 0x000fda000782c0ff */
[----:B------:R-:W-:Y:S05]  /*97f0*/  @P1 BRA `(.L_x_306) ;  /* 0xfffffff4004c1947 */ /* 0x000fea000383ffff */
[----:B------:R-:W-:Y:S05]  /*9800*/  BSYNC B0 ;  /* 0x0000000000007941 */ /* 0x000fea0003800000 */
.L_x_294:
[----:B------:R-:W-:-:S03]  /*9810*/  UMOV UR4, 0xffffffff ;  /* 0xffffffff00047882 */ /* 0x000fc60000000000 */
[----:B------:R-:W-:Y:S05]  /*9820*/  BRA.DIV UR4, `(.L_x_307) ;  /* 0x00000006045c7947 */ /* 0x000fea000b800000 */
[----:B------:R-:W-:-:S13]  /*9830*/  ELECT P6, URZ, PT ;  /* 0x00000000003f782f */ /* 0x000fda00038c0000 */
.L_x_323:
[----:B------:R-:W-:Y:S04]  /*9840*/  BSSY B0, `(.L_x_308) ;  /* 0x000003d000007945 */ /* 0x000fe80003800000 */
[----:B------:R-:W-:Y:S05]  /*9850*/  @!P6 BRA `(.L_x_309) ;  /* 0x0000000000ece947 */ /* 0x000fea0003800000 */
[----:B------:R-:W-:-:S04]  /*9860*/  LOP3.LUT R19, R19, 0x2, RZ, 0xfc, !PT ;  /* 0x0000000213137812 */ /* 0x000fc800078efcff */
[----:B------:R-:W-:-:S13]  /*9870*/  ISETP.NE.AND P0, PT, R19, 0x3, PT ;  /* 0x000000031300780c */ /* 0x000fda0003f05270 */
[----:B------:R-:W-:Y:S05]  /*9880*/  @!P0 BRA `(.L_x_310) ;  /* 0x0000000000048947 */ /* 0x000fea0003800000 */
[----:B------:R-:W-:Y:S01]  /*9890*/  BPT.TRAP 0x1 ;  /* 0x000000040000795c */ /* 0x000fe20000300000 */
.L_x_310:
[----:B------:R-:W0:Y:S01]  /*98a0*/  S2R R3, SR_CgaCtaId ;  /* 0x0000000000037919 */ /* 0x000e220000008800 */
[----:B------:R-:W-:-:S04]  /*98b0*/  MOV R2, 0x400 ;  /* 0x0000040000027802 */ /* 0x000fc80000000f00 */
[----:B0-----:R-:W-:Y:S02]  /*98c0*/  LEA R3, R3, R2, 0x18 ;  /* 0x0000000203037211 */ /* 0x001fe400078ec0ff */
[----:B------:R-:W-:-:S03]  /*98d0*/  SHF.L.U32 R2, R0, 0x1f, RZ ;  /* 0x0000001f00027819 */ /* 0x000fc600000006ff */
[----:B------:R-:W-:-:S04]  /*98e0*/  VIADD R3, R3, 0x30 ;  /* 0x0000003003037836 */ /* 0x000fc80000000000 */
[C---:B------:R-:W-:Y:S02]  /*98f0*/  IMAD R7, R12.reuse, 0x8, R3 ;  /* 0x000000080c077824 */ /* 0x040fe400078e0203 */
[----:B------:R-:W-:Y:S02]  /*9900*/  VIADD R12, R12, 0x1 ;  /* 0x000000010c0c7836 */ /* 0x000fe40000000000 */
[----:B------:R-:W0:Y:S03]  /*9910*/  SYNCS.PHASECHK.TRANS64.TRYWAIT P0, [R7+URZ], R2 ;  /* 0x00000002070075a7 */ /* 0x000e26000800017f */
[----:B------:R-:W-:-:S04]  /*9920*/  ISETP.NE.AND P1, PT, R12, 0x6, PT ;  /* 0x000000060c00780c */ /* 0x000fc80003f25270 */
[----:B------:R-:W-:Y:S02]  /*9930*/  SEL R5, RZ, 0x1, P1 ;  /* 0x00000001ff057807 */ /* 0x000fe40000800000 */
[----:B------:R-:W-:Y:S02]  /*9940*/  SEL R12, R12, RZ, P1 ;  /* 0x000000ff0c0c7207 */ /* 0x000fe40000800000 */
[----:B------:R-:W-:-:S03]  /*9950*/  LOP3.LUT R5, R0, R5, RZ, 0x3c, !PT ;  /* 0x0000000500057212 */ /* 0x000fc600078e3cff */
[----:B------:R-:W-:Y:S01]  /*9960*/  IMAD R9, R12, 0x8, R3 ;  /* 0x000000080c097824 */ /* 0x000fe200078e0203 */
[----:B------:R-:W-:Y:S01]  /*9970*/  SHF.L.U32 R4, R5, 0x1f, RZ ;  /* 0x0000001f05047819 */ /* 0x000fe200000006ff */
[----:B0-----:R-:W-:Y:S06]  /*9980*/  @!P0 BRA `(.L_x_311) ;  /* 0x0000000400248947 */ /* 0x001fec0003800000 */
.L_x_324:
[----:B------:R-:W1:Y:S01]  /*9990*/  SYNCS.PHASECHK.TRANS64.TRYWAIT P0, [R9+URZ], R4 ;  /* 0x00000004090075a7 */ /* 0x000e62000800017f */
[----:B------:R-:W-:-:S05]  /*99a0*/  VIADD R0, R12, 0x1 ;  /* 0x000000010c007836 */ /* 0x000fca0000000000 */
[----:B------:R-:W-:-:S04]  /*99b0*/  ISETP.NE.AND P1, PT, R0, 0x6, PT ;  /* 0x000000060000780c */ /* 0x000fc80003f25270 */
[----:B0-----:R-:W-:Y:S02]  /*99c0*/  SEL R2, RZ, 0x1, P1 ;  /* 0x00000001ff027807 */ /* 0x001fe40000800000 */
[----:B------:R-:W-:Y:S02]  /*99d0*/  SEL R0, R0, RZ, P1 ;  /* 0x000000ff00007207 */ /* 0x000fe40000800000 */
[----:B------:R-:W-:-:S03]  /*99e0*/  LOP3.LUT R7, R5, R2, RZ, 0x3c, !PT ;  /* 0x0000000205077212 */ /* 0x000fc600078e3cff */
[----:B------:R-:W-:Y:S01]  /*99f0*/  IMAD R6, R0, 0x8, R3 ;  /* 0x0000000800067824 */ /* 0x000fe200078e0203 */
[----:B------:R-:W-:Y:S01]  /*9a00*/  SHF.L.U32 R5, R7, 0x1f, RZ ;  /* 0x0000001f07057819 */ /* 0x000fe200000006ff */
[----:B-1----:R-:W-:Y:S06]  /*9a10*/  @!P0 BRA `(.L_x_312) ;  /* 0x0000000400148947 */ /* 0x002fec0003800000 */
.L_x_325:
[----:B------:R-:W1:Y:S01]  /*9a20*/  SYNCS.PHASECHK.TRANS64.TRYWAIT P0, [R6+URZ], R5 ;  /* 0x00000005060075a7 */ /* 0x000e62000800017f */
[----:B------:R-:W-:-:S05]  /*9a30*/  VIADD R0, R0, 0x1 ;  /* 0x0000000100007836 */ /* 0x000fca0000000000 */
[----:B------:R-:W-:-:S04]  /*9a40*/  ISETP.NE.AND P1, PT, R0, 0x6, PT ;  /* 0x000000060000780c */ /* 0x000fc80003f25270 */
[----:B------:R-:W-:Y:S02]  /*9a50*/  SEL R2, RZ, 0x1, P1 ;  /* 0x00000001ff027807 */ /* 0x000fe40000800000 */
[----:B------:R-:W-:Y:S02]  /*9a60*/  SEL R0, R0, RZ, P1 ;  /* 0x000000ff00007207 */ /* 0x000fe40000800000 */
[----:B------:R-:W-:-:S03]  /*9a70*/  LOP3.LUT R7, R7, R2, RZ, 0x3c, !PT ;  /* 0x0000000207077212 */ /* 0x000fc600078e3cff */
[----:B0-----:R-:W-:Y:S01]  /*9a80*/  IMAD R9, R0, 0x8, R3 ;  /* 0x0000000800097824 */ /* 0x001fe200078e0203 */
[----:B------:R-:W-:Y:S01]  /*9a90*/  SHF.L.U32 R4, R7, 0x1f, RZ ;  /* 0x0000001f07047819 */ /* 0x000fe200000006ff */
[----:B-1----:R-:W-:Y:S06]  /*9aa0*/  @!P0 BRA `(.L_x_313) ;  /* 0x0000000400048947 */ /* 0x002fec0003800000 */
.L_x_326:
        /* <DEDUP_REMOVED lines=9> */
.L_x_327:
[----:B------:R-:W1:Y:S01]  /*9b40*/  SYNCS.PHASECHK.TRANS64.TRYWAIT P0, [R6+URZ], R5 ;  /* 0x00000005060075a7 */ /* 0x000e62000800017f */
[----:B------:R-:W-:-:S05]  /*9b50*/  VIADD R0, R0, 0x1 ;  /* 0x0000000100007836 */ /* 0x000fca0000000000 */
[----:B------:R-:W-:-:S04]  /*9b60*/  ISETP.NE.AND P1, PT, R0, 0x6, PT ;  /* 0x000000060000780c */ /* 0x000fc80003f25270 */
[----:B------:R-:W-:Y:S02]  /*9b70*/  SEL R2, RZ, 0x1, P1 ;  /* 0x00000001ff027807 */ /* 0x000fe40000800000 */
[----:B------:R-:W-:Y:S02]  /*9b80*/  SEL R0, R0, RZ, P1 ;  /* 0x000000ff00007207 */ /* 0x000fe40000800000 */
[----:B------:R-:W-:Y:S01]  /*9b90*/  LOP3.LUT R2, R7, R2, RZ, 0x3c, !PT ;  /* 0x0000000207027212 */ /* 0x000fe200078e3cff */
[----:B-1----:R-:W-:Y:S06]  /*9ba0*/  @!P0 BRA `(.L_x_315) ;  /* 0x0000000000ec8947 */ /* 0x002fec0003800000 */
.L_x_328:
[----:B------:R-:W-:Y:S01]  /*9bb0*/  IMAD R3, R0, 0x8, R3 ;  /* 0x0000000800037824 */ /* 0x000fe200078e0203 */
[----:B------:R-:W-:-:S07]  /*9bc0*/  SHF.L.U32 R0, R2, 0x1f, RZ ;  /* 0x0000001f02007819 */ /* 0x000fce00000006ff */
.L_x_316:
[----:B--2---:R2:W3:Y:S02]  /*9bd0*/  SYNCS.PHASECHK.TRANS64.TRYWAIT P0, [R3+URZ], R0 ;  /* 0x00000000030075a7 */ /* 0x0044e4000800017f */
[----:B---3--:R-:W-:Y:S05]  /*9be0*/  @!P0 NANOSLEEP.SYNCS 0x989680 ;  /* 0x009896800000895d */ /* 0x008fea0003900000 */
[----:B------:R-:W3:Y:S02]  /*9bf0*/  @!P0 SYNCS.PHASECHK.TRANS64 P0, [R3+URZ], R0 ;  /* 0x00000000030085a7 */ /* 0x000ee4000800007f */
[----:B---3--:R-:W-:Y:S05]  /*9c00*/  @!P0 BRA `(.L_x_316) ;  /* 0xfffffffc00f08947 */ /* 0x008fea000383ffff */
.L_x_309:
[----:B------:R-:W-:Y:S05]  /*9c10*/  BSYNC B0 ;  /* 0x0000000000007941 */ /* 0x000fea0003800000 */
.L_x_308:
[----:B------:R-:W-:Y:S05]  /*9c20*/  EXIT ;  /* 0x000000000000794d */ /* 0x000fea0003800000 */
.L_x_17:
[----:B----4-:R4:W0:Y:S02]  /*9c30*/  SYNCS.PHASECHK.TRANS64.TRYWAIT P1, [R3+URZ], R0 ;  /* 0x00000000030075a7 */ /* 0x010824000802017f */
[----:B0-----:R-:W-:Y:S05]  /*9c40*/  @!P1 NANOSLEEP.SYNCS 0x989680 ;  /* 0x009896800000995d */ /* 0x001fea0003900000 */
[----:B------:R-:W0:Y:S02]  /*9c50*/  @!P1 SYNCS.PHASECHK.TRANS64 P1, [R3+URZ], R0 ;  /* 0x00000000030095a7 */ /* 0x000e24000802007f */
[----:B0-----:R-:W-:Y:S05]  /*9c60*/  @!P1 BRA `(.L_x_17) ;  /* 0xfffffffc00f09947 */ /* 0x001fea000383ffff */
[----:B------:R-:W-:Y:S05]  /*9c70*/  BRA `(.L_x_16) ;  /* 0xffffff7400887947 */ /* 0x000fea000383ffff */
.L_x_22:
[----:B-1----:R1:W3:Y:S02]  /*9c80*/  SYNCS.PHASECHK.TRANS64.TRYWAIT P1, [R5+URZ], R4 ;  /* 0x00000004050075a7 */ /* 0x0022e4000802017f */
[----:B---3--:R-:W-:Y:S05]  /*9c90*/  @!P1 NANOSLEEP.SYNCS 0x989680 ;  /* 0x009896800000995d */ /* 0x008fea0003900000 */
[----:B------:R-:W3:Y:S02]  /*9ca0*/  @!P1 SYNCS.PHASECHK.TRANS64 P1, [R5+URZ], R4 ;  /* 0x00000004050095a7 */ /* 0x000ee4000802007f */
[----:B---3--:R-:W-:Y:S05]  /*9cb0*/  @!P1 BRA `(.L_x_22) ;  /* 0xfffffffc00f09947 */ /* 0x008fea000383ffff */
[----:B------:R-:W-:Y:S05]  /*9cc0*/  BRA `(.L_x_21) ;  /* 0xffffff7800387947 */ /* 0x000fea000383ffff */
.L_x_295:
[----:B------:R-:W-:Y:S01]  /*9cd0*/  BSSY B1, `(.L_x_317) ;  /* 0x0000006000017945 */ /* 0x000fe20003800000 */
[----:B------:R-:W-:-:S07]  /*9ce0*/  IMAD.MOV.U32 R15, RZ, RZ, -0x1 ;  /* 0xffffffffff0f7424 */ /* 0x000fce00078e00ff */
[----:B------:R-:W-:Y:S05]  /*9cf0*/  WARPSYNC.COLLECTIVE R15, `(.L_x_318) ;  /* 0x000000000f0c7348 */ /* 0x000fea0003c00000 */
[----:B------:R-:W-:Y:S02]  /*9d00*/  ELECT P6, UR62, PT ;  /* 0x00000000003e782f */ /* 0x000fe400038c0000 */
[----:B------:R-:W-:Y:S01]  /*9d10*/  MOV R14, UR62 ;  /* 0x0000003e000e7c02 */ /* 0x000fe20008000f00 */
[----:B------:R-:W-:Y:S10]  /*9d20*/  ENDCOLLECTIVE ;  /* 0x000000000000791b */ /* 0x000ff40003800000 */
.L_x_318:
[----:B------:R-:W-:Y:S05]  /*9d30*/  BSYNC B1 ;  /* 0x0000000000017941 */ /* 0x000fea0003800000 */
.L_x_317:
[----:B------:R-:W-:Y:S05]  /*9d40*/  BRA `(.L_x_319) ;  /* 0xfffffff000047947 */ /* 0x000fea000383ffff */
.L_x_298:
[----:B0-----:R0:W1:Y:S02]  /*9d50*/  SYNCS.PHASECHK.TRANS64.TRYWAIT P1, [R14+URZ+0x30], R7 ;  /* 0x000030070e0075a7 */ /* 0x001064000802017f */
[----:B-1----:R-:W-:Y:S05]  /*9d60*/  @!P1 NANOSLEEP.SYNCS 0x989680 ;  /* 0x009896800000995d */ /* 0x002fea0003900000 */
[----:B------:R-:W1:Y:S02]  /*9d70*/  @!P1 SYNCS.PHASECHK.TRANS64 P1, [R14+URZ+0x30], R7 ;  /* 0x000030070e0095a7 */ /* 0x000e64000802007f */
[----:B-1----:R-:W-:Y:S05]  /*9d80*/  @!P1 BRA `(.L_x_298) ;  /* 0xfffffffc00f09947 */ /* 0x002fea000383ffff */
[----:B------:R-:W-:Y:S05]  /*9d90*/  BRA `(.L_x_320) ;  /* 0xfffffff000387947 */ /* 0x000fea000383ffff */
.L_x_307:
[----:B------:R-:W-:Y:S01]  /*9da0*/  BSSY B0, `(.L_x_321) ;  /* 0x0000006000007945 */ /* 0x000fe20003800000 */
[----:B------:R-:W-:-:S07]  /*9db0*/  IMAD.MOV.U32 R15, RZ, RZ, -0x1 ;  /* 0xffffffffff0f7424 */ /* 0x000fce00078e00ff */
[----:B------:R-:W-:Y:S05]  /*9dc0*/  WARPSYNC.COLLECTIVE R15, `(.L_x_322) ;  /* 0x000000000f0c7348 */ /* 0x000fea0003c00000 */
[----:B------:R-:W-:Y:S02]  /*9dd0*/  ELECT P6, UR62, PT ;  /* 0x00000000003e782f */ /* 0x000fe400038c0000 */
[----:B------:R-:W-:Y:S01]  /*9de0*/  MOV R14, UR62 ;  /* 0x0000003e000e7c02 */ /* 0x000fe20008000f00 */
[----:B------:R-:W-:Y:S10]  /*9df0*/  ENDCOLLECTIVE ;  /* 0x000000000000791b */ /* 0x000ff40003800000 */
.L_x_322:
[----:B------:R-:W-:Y:S05]  /*9e00*/  BSYNC B0 ;  /* 0x0000000000007941 */ /* 0x000fea0003800000 */
.L_x_321:
[----:B------:R-:W-:Y:S05]  /*9e10*/  BRA `(.L_x_323) ;  /* 0xfffffff800887947 */ /* 0x000fea000383ffff */
.L_x_311:
[----:B0-----:R0:W1:Y:S02]  /*9e20*/  SYNCS.PHASECHK.TRANS64.TRYWAIT P0, [R7+URZ], R2 ;  /* 0x00000002070075a7 */ /* 0x001064000800017f */
[----:B-1----:R-:W-:Y:S05]  /*9e30*/  @!P0 NANOSLEEP.SYNCS 0x989680 ;  /* 0x009896800000895d */ /* 0x002fea0003900000 */
[----:B------:R-:W1:Y:S02]  /*9e40*/  @!P0 SYNCS.PHASECHK.TRANS64 P0, [R7+URZ], R2 ;  /* 0x00000002070085a7 */ /* 0x000e64000800007f */
[----:B-1----:R-:W-:Y:S05]  /*9e50*/  @!P0 BRA `(.L_x_311) ;  /* 0xfffffffc00f08947 */ /* 0x002fea000383ffff */
[----:B------:R-:W-:Y:S05]  /*9e60*/  BRA `(.L_x_324) ;  /* 0xfffffff800c87947 */ /* 0x000fea000383ffff */
.L_x_312:
[----:B0-----:R0:W1:Y:S02]  /*9e70*/  SYNCS.PHASECHK.TRANS64.TRYWAIT P0, [R9+URZ], R4 ;  /* 0x00000004090075a7 */ /* 0x001064000800017f */
[----:B-1----:R-:W-:Y:S05]  /*9e80*/  @!P0 NANOSLEEP.SYNCS 0x989680 ;  /* 0x009896800000895d */ /* 0x002fea0003900000 */
[----:B------:R-:W1:Y:S02]  /*9e90*/  @!P0 SYNCS.PHASECHK.TRANS64 P0, [R9+URZ], R4 ;  /* 0x00000004090085a7 */ /* 0x000e64000800007f */
[----:B-1----:R-:W-:Y:S05]  /*9ea0*/  @!P0 BRA `(.L_x_312) ;  /* 0xfffffffc00f08947 */ /* 0x002fea000383ffff */
[----:B------:R-:W-:Y:S05]  /*9eb0*/  BRA `(.L_x_325) ;  /* 0xfffffff800d87947 */ /* 0x000fea000383ffff */
.L_x_313:
[----:B0-----:R0:W1:Y:S02]  /*9ec0*/  SYNCS.PHASECHK.TRANS64.TRYWAIT P0, [R6+URZ], R5 ;  /* 0x00000005060075a7 */ /* 0x001064000800017f */
[----:B-1----:R-:W-:Y:S05]  /*9ed0*/  @!P0 NANOSLEEP.SYNCS 0x989680 ;  /* 0x009896800000895d */ /* 0x002fea0003900000 */
[----:B------:R-:W1:Y:S02]  /*9ee0*/  @!P0 SYNCS.PHASECHK.TRANS64 P0, [R6+URZ], R5 ;  /* 0x00000005060085a7 */ /* 0x000e64000800007f */
[----:B-1----:R-:W-:Y:S05]  /*9ef0*/  @!P0 BRA `(.L_x_313) ;  /* 0xfffffffc00f08947 */ /* 0x002fea000383ffff */
[----:B------:R-:W-:Y:S05]  /*9f00*/  BRA `(.L_x_326) ;  /* 0xfffffff800e87947 */ /* 0x000fea000383ffff */
.L_x_314:
[----:B0-----:R0:W1:Y:S02]  /*9f10*/  SYNCS.PHASECHK.TRANS64.TRYWAIT P0, [R9+URZ], R4 ;  /* 0x00000004090075a7 */ /* 0x001064000800017f */
[----:B-1----:R-:W-:Y:S05]  /*9f20*/  @!P0 NANOSLEEP.SYNCS 0x989680 ;  /* 0x009896800000895d */ /* 0x002fea0003900000 */
[----:B------:R-:W1:Y:S02]  /*9f30*/  @!P0 SYNCS.PHASECHK.TRANS64 P0, [R9+URZ], R4 ;  /* 0x00000004090085a7 */ /* 0x000e64000800007f */
[----:B-1----:R-:W-:Y:S05]  /*9f40*/  @!P0 BRA `(.L_x_314) ;  /* 0xfffffffc00f08947 */ /* 0x002fea000383ffff */
[----:B------:R-:W-:Y:S05]  /*9f50*/  BRA `(.L_x_327) ;  /* 0xfffffff800f87947 */ /* 0x000fea000383ffff */
.L_x_315:
[----:B-1----:R1:W2:Y:S02]  /*9f60*/  SYNCS.PHASECHK.TRANS64.TRYWAIT P0, [R6+URZ], R5 ;  /* 0x00000005060075a7 */ /* 0x0022a4000800017f */
[----:B--2---:R-:W-:Y:S05]  /*9f70*/  @!P0 NANOSLEEP.SYNCS 0x989680 ;  /* 0x009896800000895d */ /* 0x004fea0003900000 */
[----:B------:R-:W2:Y:S02]  /*9f80*/  @!P0 SYNCS.PHASECHK.TRANS64 P0, [R6+URZ], R5 ;  /* 0x00000005060085a7 */ /* 0x000ea4000800007f */
[----:B--2---:R-:W-:Y:S05]  /*9f90*/  @!P0 BRA `(.L_x_315) ;  /* 0xfffffffc00f08947 */ /* 0x004fea000383ffff */
[----:B------:R-:W-:Y:S05]  /*9fa0*/  BRA `(.L_x_328) ;  /* 0xfffffffc00007947 */ /* 0x000fea000383ffff */
.L_x_329:
[----:B------:R-:W-:-:S00]  /*9fb0*/  BRA `(.L_x_329) ;  /* 0xfffffffc00fc7947 */ /* 0x000fc0000383ffff */
[----:B------:R-:W-:-:S00]  /*9fc0*/  NOP ;  /* 0x0000000000007918 */ /* 0x000fc00000000000 */
        /* <DEDUP_REMOVED lines=11> */
.L_x_330:


//--------------------- .nv.global.init           --------------------------
	.section	.nv.global.init,"aw",@progbits
.nv.global.init:
	.type		$str$22,@object
	.size		$str$22,($str$23 - $str$22)
$str$22:
        /*0000*/ 	.byte	0x6b, 0x5f, 0x74, 0x69, 0x6c, 0x65, 0x5f, 0x63, 0x6f, 0x75, 0x6e, 0x74, 0x20, 0x3e, 0x3d, 0x20
        /*0010*/ 	.byte	0x31, 0x00
	.type		$str$23,@object
	.size		$str$23,(__unnamed_1 - $str$23)
$str$23:
        /*0012*/ 	.byte	0x2f, 0x74, 0x6d, 0x70, 0x2f, 0x63, 0x75, 0x74, 0x6c, 0x61, 0x73, 0x73, 0x5f, 0x73, 0x77, 0x65
        /*0022*/ 	.byte	0x65, 0x70, 0x5f, 0x73, 0x72, 0x63, 0x2f, 0x69, 0x6e, 0x63, 0x6c, 0x75, 0x64, 0x65, 0x2f, 0x63
        /*0032*/ 	.byte	0x75, 0x74, 0x6c, 0x61, 0x73, 0x73, 0x2f, 0x67, 0x65, 0x6d, 0x6d, 0x2f, 0x63, 0x6f, 0x6c, 0x6c
        /*0042*/ 	.byte	0x65, 0x63, 0x74, 0x69, 0x76, 0x65, 0x2f, 0x73, 0x6d, 0x39, 0x30, 0x5f, 0x6d, 0x6d, 0x61, 0x5f
        /*0052*/ 	.byte	0x74, 0x6d, 0x61, 0x5f, 0x67, 0x6d, 0x6d, 0x61, 0x5f, 0x73, 0x73, 0x5f, 0x77, 0x61, 0x72, 0x70
        /*0062*/ 	.byte	0x73, 0x70, 0x65, 0x63, 0x69, 0x61, 0x6c, 0x69, 0x7a, 0x65, 0x64, 0x2e, 0x68, 0x70, 0x70, 0x00
	.type		__unnamed_1,@object
	.size		__unnamed_1,(.L_0 - __unnamed_1)
__unnamed_1:
        /*0072*/ 	.byte	0x76, 0x6f, 0x69, 0x64, 0x20, 0x63, 0x75, 0x74, 0x6c, 0x61, 0x73, 0x73, 0x3a, 0x3a, 0x67, 0x65
        /* <DEDUP_REMOVED lines=172> */
.L_0:


//--------------------- .nv.shared._ZN7cutlass13device_kernelINS_4gemm6kernel13GemmUniversalIN4cute5tupleIJiiiiEEENS1_10collective13CollectiveMmaINS1_34MainloopSm90TmaGmmaWarpSpecializedILi6ENS5_IJNS4_1CILi1EEESB_SB_EEENS1_35KernelTmaWarpSpecializedCooperativeEEENS5_IJNSA_ILi128EEENSA_ILi256EEENSA_ILi64EEEEEEaNS5_IJlSB_lEEEaSJ_NS4_8TiledMMAINS4_8MMA_AtomIJNS4_4SM904GMMA27MMA_64x256x32_S32S8S8_SS_TNEEEENS4_6LayoutINS5_IJNSA_ILi2EEESB_SB_EEENS5_IJSB_NSA_ILi0EEEST_EEEEENS5_IJNS4_10UnderscoreESW_SW_EEEEENS4_13SM90_TMA_LOADENS4_14ComposedLayoutINS4_7SwizzleILi2ELi4ELi3EEENS4_18smem_ptr_flag_bitsILi8EEENSQ_INS5_IJNSA_ILi8EEESH_EEENS5_IJSH_SB_EEEEEEEvNS4_8identityESZ_S19_vS1A_EENS_8epilogue10collective6detail29Sm90TmaWarpSpecializedAdapterINS1D_15DefaultEpilogueIaSJ_SJ_NS1C_6thread17LinearCombinationIaLi1EiiLNS1H_9ScaleType4KindE0ELNS_15FloatRoundStyleE2EaEENS1_15EpilogueDefaultEEEEEvvEEEEvNT_6ParamsE --------------------------
	.section	.nv.shared._ZN7cutlass13device_kernelINS_4gemm6kernel13GemmUniversalIN4cute5tupleIJiiiiEEENS1_10collective13CollectiveMmaINS1_34MainloopSm90TmaGmmaWarpSpecializedILi6ENS5_IJNS4_1CILi1EEESB_SB_EEENS1_35KernelTmaWarpSpecializedCooperativeEEENS5_IJNSA_ILi128EEENSA_ILi256EEENSA_ILi64EEEEEEaNS5_IJlSB_lEEEaSJ_NS4_8TiledMMAINS4_8MMA_AtomIJNS4_4SM904GMMA27MMA_64x256x32_S32S8S8_SS_TNEEEENS4_6LayoutINS5_IJNSA_ILi2EEESB_SB_EEENS5_IJSB_NSA_ILi0EEEST_EEEEENS5_IJNS4_10UnderscoreESW_SW_EEEEENS4_13SM90_TMA_LOADENS4_14ComposedLayoutINS4_7SwizzleILi2ELi4ELi3EEENS4_18smem_ptr_flag_bitsILi8EEENSQ_INS5_IJNSA_ILi8EEESH_EEENS5_IJSH_SB_EEEEEEEvNS4_8identityESZ_S19_vS1A_EENS_8epilogue10collective6detail29Sm90TmaWarpSpecializedAdapterINS1D_15DefaultEpilogueIaSJ_SJ_NS1C_6thread17LinearCombinationIaLi1EiiLNS1H_9ScaleType4KindE0ELNS_15FloatRoundStyleE2EaEENS1_15EpilogueDefaultEEEEEvvEEEEvNT_6ParamsE,"aw",@nobits
	.sectionflags	@""
	.align	16
	.zero		1024


//--------------------- .nv.shared.reserved.0     --------------------------
	.section	.nv.shared.reserved.0,"aw",@nobits
	.weak		__nv_reservedSMEM_offset_0_alias
	.size		__nv_reservedSMEM_offset_0_alias, 0, 0
	.other		__nv_reservedSMEM_offset_0_alias,@"STO_CUDA_RESERVED_SHARED STV_DEFAULT"
__nv_reservedSMEM_offset_0_alias:
	.zero		0


//--------------------- .nv.global                --------------------------
	.section	.nv.global,"aw",@nobits
.nv.global:
	.type		_ZN40_INTERNAL_94ede2cf_4_k_cu_ff951281_221544cute1_E,@object
	.size		_ZN40_INTERNAL_94ede2cf_4_k_cu_ff951281_221544cute1_E,(_ZN40_INTERNAL_94ede2cf_4_k_cu_ff951281_221544cuda3std3__45__cpo6cbeginE - _ZN40_INTERNAL_94ede2cf_4_k_cu_ff951281_221544cute1_E)
_ZN40_INTERNAL_94ede2cf_4_k_cu_ff951281_221544cute1_E:
	.zero		1
	.type		_ZN40_INTERNAL_94ede2cf_4_k_cu_ff951281_221544cuda3std3__45__cpo6cbeginE,@object
	.size		_ZN40_INTERNAL_94ede2cf_4_k_cu_ff951281_221544cuda3std3__45__cpo6cbeginE,(_ZN40_INTERNAL_94ede2cf_4_k_cu_ff951281_221544cuda3std3__48in_placeE - _ZN40_INTERNAL_94ede2cf_4_k_cu_ff951281_221544cuda3std3__45__cpo6cbeginE)
_ZN40_INTERNAL_94ede2cf_4_k_cu_ff951281_221544cuda3std3__45__cpo6cbeginE:
	.zero		1
	.type		_ZN40_INTERNAL_94ede2cf_4_k_cu_ff951281_221544cuda3std3__48in_placeE,@object
	.size		_ZN40_INTERNAL_94ede2cf_4_k_cu_ff951281_221544cuda3std3__48in_placeE,(_ZN40_INTERNAL_94ede2cf_4_k_cu_ff951281_221544cuda3std6ranges3__45__cpo9iter_moveE - _ZN40_INTERNAL_94ede2cf_4_k_cu_ff951281_221544cuda3std3__48in_placeE)
_ZN40_INTERNAL_94ede2cf_4_k_cu_ff951281_221544cuda3std3__48in_placeE:
	.zero		1
	.type		_ZN40_INTERNAL_94ede2cf_4_k_cu_ff951281_221544cuda3std6ranges3__45__cpo9iter_moveE,@object
	.size		_ZN40_INTERNAL_94ede2cf_4_k_cu_ff951281_221544cuda3std6ranges3__45__cpo9iter_moveE,(_ZN40_INTERNAL_94ede2cf_4_k_cu_ff951281_221544cuda3std3__45__cpo5beginE - _ZN40_INTERNAL_94ede2cf_4_k_cu_ff951281_221544cuda3std6ranges3__45__cpo9iter_moveE)
_ZN40_INTERNAL_94ede2cf_4_k_cu_ff951281_221544cuda3std6ranges3__45__cpo9iter_moveE:
	.zero		1
	.type		_ZN40_INTERNAL_94ede2cf_4_k_cu_ff951281_221544cuda3std3__45__cpo5beginE,@object
	.size		_ZN40_INTERNAL_94ede2cf_4_k_cu_ff951281_221544cuda3std3__45__cpo5beginE,(_ZN40_INTERNAL_94ede2cf_4_k_cu_ff951281_221544cuda3std3__442_GLOBAL__N__94ede2cf_4_k_cu_ff951281_221546ignoreE - _ZN40_INTERNAL_94ede2cf_4_k_cu_ff951281_221544cuda3std3__45__cpo5beginE)
_ZN40_INTERNAL_94ede2cf_4_k_cu_ff951281_221544cuda3std3__45__cpo5beginE:
	.zero		1
	.type		_ZN40_INTERNAL_94ede2cf_4_k_cu_ff951281_221544cuda3std3__442_GLOBAL__N__94ede2cf_4_k_cu_ff951281_221546ignoreE,@object
	.size		_ZN40_INTERNAL_94ede2cf_4_k_cu_ff951281_221544cuda3std3__442_GLOBAL__N__94ede2cf_4_k_cu_ff951281_221546ignoreE,(_ZN40_INTERNAL_94ede2cf_4_k_cu_ff951281_221544cute7productE - _ZN40_INTERNAL_94ede2cf_4_k_cu_ff951281_221544cuda3std3__442_GLOBAL__N__94ede2cf_4_k_cu_ff951281_221546ignoreE)
_ZN40_INTERNAL_94ede2cf_4_k_cu_ff951281_221544cuda3std3__442_GLOBAL__N__94ede2cf_4_k_cu_ff951281_221546ignoreE:
	.zero		1
	.type		_ZN40_INTERNAL_94ede2cf_4_k_cu_ff951281_221544cute7productE,@object
	.size		_ZN40_INTERNAL_94ede2cf_4_k_cu_ff951281_221544cute7productE,(_ZN40_INTERNAL_94ede2cf_4_k_cu_ff951281_221544cuda3std3__45__cpo3endE - _ZN40_INTERNAL_94ede2cf_4_k_cu_ff951281_221544cute7productE)
_ZN40_INTERNAL_94ede2cf_4_k_cu_ff951281_221544cute7productE:
	.zero		1
	.type		_ZN40_INTERNAL_94ede2cf_4_k_cu_ff951281_221544cuda3std3__45__cpo3endE,@object
	.size		_ZN40_INTERNAL_94ede2cf_4_k_cu_ff951281_221544cuda3std3__45__cpo3endE,(_ZN40_INTERNAL_94ede2cf_4_k_cu_ff951281_221544cuda3std3__419piecewise_constructE - _ZN40_INTERNAL_94ede2cf_4_k_cu_ff951281_221544cuda3std3__45__cpo3endE)
_ZN40_INTERNAL_94ede2cf_4_k_cu_ff951281_221544cuda3std3__45__cpo3endE:
	.zero		1
	.type		_ZN40_INTERNAL_94ede2cf_4_k_cu_ff951281_221544cuda3std3__419piecewise_constructE,@object
	.size		_ZN40_INTERNAL_94ede2cf_4_k_cu_ff951281_221544cuda3std3__419piecewise_constructE,(_ZN40_INTERNAL_94ede2cf_4_k_cu_ff951281_221544cuda3std3__45__cpo4cendE - _ZN40_INTERNAL_94ede2cf_4_k_cu_ff951281_221544cuda3std3__419piecewise_constructE)
_ZN40_INTERNAL_94ede2cf_4_k_cu_ff951281_221544cuda3std3__419piecewise_constructE:
	.zero		1
	.type		_ZN40_INTERNAL_94ede2cf_4_k_cu_ff951281_221544cuda3std3__45__cpo4cendE,@object
	.size		_ZN40_INTERNAL_94ede2cf_4_k_cu_ff951281_221544cuda3std3__45__cpo4cendE,(_ZN40_INTERNAL_94ede2cf_4_k_cu_ff951281_221544cuda3std6ranges3__45__cpo4swapE - _ZN40_INTERNAL_94ede2cf_4_k_cu_ff951281_221544cuda3std3__45__cpo4cendE)
_ZN40_INTERNAL_94ede2cf_4_k_cu_ff951281_221544cuda3std3__45__cpo4cendE:
	.zero		1
	.type		_ZN40_INTERNAL_94ede2cf_4_k_cu_ff951281_221544cuda3std6ranges3__45__cpo4swapE,@object
	.size		_ZN40_INTERNAL_94ede2cf_4_k_cu_ff951281_221544cuda3std6ranges3__45__cpo4swapE,(.L_8 - _ZN40_INTERNAL_94ede2cf_4_k_cu_ff951281_221544cuda3std6ranges3__45__cpo4swapE)
_ZN40_INTERNAL_94ede2cf_4_k_cu_ff951281_221544cuda3std6ranges3__45__cpo4swapE:
	.zero		1
.L_8:


//--------------------- .nv.constant0._ZN7cutlass13device_kernelINS_4gemm6kernel13GemmUniversalIN4cute5tupleIJiiiiEEENS1_10collective13CollectiveMmaINS1_34MainloopSm90TmaGmmaWarpSpecializedILi6ENS5_IJNS4_1CILi1EEESB_SB_EEENS1_35KernelTmaWarpSpecializedCooperativeEEENS5_IJNSA_ILi128EEENSA_ILi256EEENSA_ILi64EEEEEEaNS5_IJlSB_lEEEaSJ_NS4_8TiledMMAINS4_8MMA_AtomIJNS4_4SM904GMMA27MMA_64x256x32_S32S8S8_SS_TNEEEENS4_6LayoutINS5_IJNSA_ILi2EEESB_SB_EEENS5_IJSB_NSA_ILi0EEEST_EEEEENS5_IJNS4_10UnderscoreESW_SW_EEEEENS4_13SM90_TMA_LOADENS4_14ComposedLayoutINS4_7SwizzleILi2ELi4ELi3EEENS4_18smem_ptr_flag_bitsILi8EEENSQ_INS5_IJNSA_ILi8EEESH_EEENS5_IJSH_SB_EEEEEEEvNS4_8identityESZ_S19_vS1A_EENS_8epilogue10collective6detail29Sm90TmaWarpSpecializedAdapterINS1D_15DefaultEpilogueIaSJ_SJ_NS1C_6thread17LinearCombinationIaLi1EiiLNS1H_9ScaleType4KindE0ELNS_15FloatRoundStyleE2EaEENS1_15EpilogueDefaultEEEEEvvEEEEvNT_6ParamsE --------------------------
	.section	.nv.constant0._ZN7cutlass13device_kernelINS_4gemm6kernel13GemmUniversalIN4cute5tupleIJiiiiEEENS1_10collective13CollectiveMmaINS1_34MainloopSm90TmaGmmaWarpSpecializedILi6ENS5_IJNS4_1CILi1EEESB_SB_EEENS1_35KernelTmaWarpSpecializedCooperativeEEENS5_IJNSA_ILi128EEENSA_ILi256EEENSA_ILi64EEEEEEaNS5_IJlSB_lEEEaSJ_NS4_8TiledMMAINS4_8MMA_AtomIJNS4_4SM904GMMA27MMA_64x256x32_S32S8S8_SS_TNEEEENS4_6LayoutINS5_IJNSA_ILi2EEESB_SB_EEENS5_IJSB_NSA_ILi0EEEST_EEEEENS5_IJNS4_10UnderscoreESW_SW_EEEEENS4_13SM90_TMA_LOADENS4_14ComposedLayoutINS4_7SwizzleILi2ELi4ELi3EEENS4_18smem_ptr_flag_bitsILi8EEENSQ_INS5_IJNSA_ILi8EEESH_EEENS5_IJSH_SB_EEEEEEEvNS4_8identityESZ_S19_vS1A_EENS_8epilogue10collective6detail29Sm90TmaWarpSpecializedAdapterINS1D_15DefaultEpilogueIaSJ_SJ_NS1C_6thread17LinearCombinationIaLi1EiiLNS1H_9ScaleType4KindE0ELNS_15FloatRoundStyleE2EaEENS1_15EpilogueDefaultEEEEEvvEEEEvNT_6ParamsE,"a",@progbits
	.sectionflags	@""
	.align	4
.nv.constant0._ZN7cutlass13device_kernelINS_4gemm6kernel13GemmUniversalIN4cute5tupleIJiiiiEEENS1_10collective13CollectiveMmaINS1_34MainloopSm90TmaGmmaWarpSpecializedILi6ENS5_IJNS4_1CILi1EEESB_SB_EEENS1_35KernelTmaWarpSpecializedCooperativeEEENS5_IJNSA_ILi128EEENSA_ILi256EEENSA_ILi64EEEEEEaNS5_IJlSB_lEEEaSJ_NS4_8TiledMMAINS4_8MMA_AtomIJNS4_4SM904GMMA27MMA_64x256x32_S32S8S8_SS_TNEEEENS4_6LayoutINS5_IJNSA_ILi2EEESB_SB_EEENS5_IJSB_NSA_ILi0EEEST_EEEEENS5_IJNS4_10UnderscoreESW_SW_EEEEENS4_13SM90_TMA_LOADENS4_14ComposedLayoutINS4_7SwizzleILi2ELi4ELi3EEENS4_18smem_ptr_flag_bitsILi8EEENSQ_INS5_IJNSA_ILi8EEESH_EEENS5_IJSH_SB_EEEEEEEvNS4_8identityESZ_S19_vS1A_EENS_8epilogue10collective6detail29Sm90TmaWarpSpecializedAdapterINS1D_15DefaultEpilogueIaSJ_SJ_NS1C_6thread17LinearCombinationIaLi1EiiLNS1H_9ScaleType4KindE0ELNS_15FloatRoundStyleE2EaEENS1_15EpilogueDefaultEEEEEvvEEEEvNT_6ParamsE:
	.zero		1664


//--------------------- SYMBOLS --------------------------

	.type		.nv.reservedSmem.offset0,@object
	.size		.nv.reservedSmem.offset0,0x4
	.type		__assertfail,@function
